//
// Generated by NVIDIA NVVM Compiler
//
// Compiler Build ID: CL-36424714
// Cuda compilation tools, release 13.0, V13.0.88
// Based on NVVM 20.0.0
//

.version 9.0
.target sm_100
.address_size 64

	// .globl	_Z19kernel_matmul_t_optP6float4S0_S0_iii
// _ZZ19kernel_matmul_t_optP6float4S0_S0_iiiE7Ashared has been demoted
// _ZZ19kernel_matmul_t_optP6float4S0_S0_iiiE7Bshared has been demoted

.visible .entry _Z19kernel_matmul_t_optP6float4S0_S0_iii(
	.param .u64 .ptr .align 1 _Z19kernel_matmul_t_optP6float4S0_S0_iii_param_0,
	.param .u64 .ptr .align 1 _Z19kernel_matmul_t_optP6float4S0_S0_iii_param_1,
	.param .u64 .ptr .align 1 _Z19kernel_matmul_t_optP6float4S0_S0_iii_param_2,
	.param .u32 _Z19kernel_matmul_t_optP6float4S0_S0_iii_param_3,
	.param .u32 _Z19kernel_matmul_t_optP6float4S0_S0_iii_param_4,
	.param .u32 _Z19kernel_matmul_t_optP6float4S0_S0_iii_param_5
)
{
	.reg .pred 	%p<18>;
	.reg .b32 	%r<130>;
	.reg .b32 	%f<887>;
	.reg .b64 	%rd<26>;
	// demoted variable
	.shared .align 16 .b8 _ZZ19kernel_matmul_t_optP6float4S0_S0_iiiE7Ashared[8192];
	// demoted variable
	.shared .align 16 .b8 _ZZ19kernel_matmul_t_optP6float4S0_S0_iiiE7Bshared[8192];
	ld.param.u32 	%r33, [_Z19kernel_matmul_t_optP6float4S0_S0_iii_param_3];
	ld.param.u32 	%r34, [_Z19kernel_matmul_t_optP6float4S0_S0_iii_param_4];
	ld.param.u32 	%r32, [_Z19kernel_matmul_t_optP6float4S0_S0_iii_param_5];
	shr.s32 	%r35, %r32, 31;
	shr.u32 	%r36, %r35, 30;
	add.s32 	%r37, %r32, %r36;
	shr.s32 	%r1, %r37, 2;
	shr.s32 	%r38, %r34, 31;
	shr.u32 	%r39, %r38, 30;
	add.s32 	%r40, %r34, %r39;
	shr.s32 	%r2, %r40, 2;
	mov.u32 	%r3, %ctaid.x;
	shl.b32 	%r41, %r3, 6;
	setp.ge.u32 	%p1, %r41, %r34;
	mov.u32 	%r42, %ctaid.y;
	shl.b32 	%r4, %r42, 6;
	setp.ge.u32 	%p2, %r4, %r33;
	or.pred  	%p3, %p1, %p2;
	@%p3 bra 	$L__BB0_13;
	ld.param.u32 	%r119, [_Z19kernel_matmul_t_optP6float4S0_S0_iii_param_5];
	mov.u32 	%r44, %tid.y;
	mov.u32 	%r45, %ntid.x;
	mov.u32 	%r46, %tid.x;
	mad.lo.s32 	%r5, %r44, %r45, %r46;
	and.b32  	%r123, %r5, 7;
	shr.u32 	%r129, %r5, 4;
	setp.lt.s32 	%p4, %r119, 1;
	mov.f32 	%f839, 0f00000000;
	mov.f32 	%f840, %f839;
	mov.f32 	%f841, %f839;
	mov.f32 	%f842, %f839;
	mov.f32 	%f843, %f839;
	mov.f32 	%f844, %f839;
	mov.f32 	%f845, %f839;
	mov.f32 	%f846, %f839;
	mov.f32 	%f847, %f839;
	mov.f32 	%f848, %f839;
	mov.f32 	%f849, %f839;
	mov.f32 	%f850, %f839;
	mov.f32 	%f851, %f839;
	mov.f32 	%f852, %f839;
	mov.f32 	%f853, %f839;
	mov.f32 	%f854, %f839;
	@%p4 bra 	$L__BB0_12;
	shr.u32 	%r48, %r5, 3;
	and.b32  	%r49, %r5, 15;
	shl.b32 	%r50, %r3, 4;
	add.s32 	%r51, %r48, %r4;
	add.s32 	%r52, %r51, 32;
	add.s32 	%r53, %r129, 16;
	mad.lo.s32 	%r54, %r2, %r53, %r50;
	add.s32 	%r128, %r54, %r49;
	mad.lo.s32 	%r55, %r2, %r129, %r50;
	add.s32 	%r127, %r55, %r49;
	mad.lo.s32 	%r125, %r52, %r1, %r123;
	mad.lo.s32 	%r124, %r51, %r1, %r123;
	mov.f32 	%f839, 0f00000000;
	mov.b32 	%r126, 16;
$L__BB0_3:
	ld.param.u64 	%rd23, [_Z19kernel_matmul_t_optP6float4S0_S0_iii_param_0];
	cvta.to.global.u64 	%rd1, %rd23;
	mov.u32 	%r56, %ntid.x;
	mov.u32 	%r19, %tid.y;
	mov.u32 	%r20, %tid.x;
	mad.lo.s32 	%r57, %r19, %r56, %r20;
	shr.u32 	%r58, %r57, 3;
	mov.u32 	%r59, %ctaid.y;
	shl.b32 	%r60, %r59, 6;
	add.s32 	%r21, %r58, %r60;
	setp.lt.s32 	%p5, %r21, %r33;
	setp.lt.s32 	%p6, %r123, %r1;
	and.pred  	%p7, %p5, %p6;
	mov.f32 	%f871, 0f00000000;
	mov.f32 	%f872, %f871;
	mov.f32 	%f873, %f871;
	mov.f32 	%f874, %f871;
	@%p7 bra 	$L__BB0_4;
	bra.uni 	$L__BB0_5;
$L__BB0_4:
	mul.wide.u32 	%rd6, %r124, 16;
	add.s64 	%rd7, %rd1, %rd6;
	ld.global.v4.f32 	{%f874, %f873, %f872, %f871}, [%rd7];
$L__BB0_5:
	setp.ge.s32 	%p8, %r123, %r1;
	add.s32 	%r63, %r21, 32;
	setp.ge.s32 	%p9, %r63, %r33;
	shl.b32 	%r66, %r57, 4;
	and.b32  	%r67, %r66, 112;
	mov.u32 	%r68, _ZZ19kernel_matmul_t_optP6float4S0_S0_iiiE7Ashared;
	add.s32 	%r69, %r68, %r67;
	and.b32  	%r70, %r66, -128;
	add.s32 	%r22, %r69, %r70;
	st.shared.v4.f32 	[%r22], {%f874, %f873, %f872, %f871};
	mov.f32 	%f875, 0f00000000;
	or.pred  	%p10, %p9, %p8;
	mov.f32 	%f876, %f875;
	mov.f32 	%f877, %f875;
	mov.f32 	%f878, %f875;
	@%p10 bra 	$L__BB0_7;
	mul.wide.u32 	%rd8, %r125, 16;
	add.s64 	%rd9, %rd1, %rd8;
	ld.global.v4.f32 	{%f878, %f877, %f876, %f875}, [%rd9];
$L__BB0_7:
	ld.param.u32 	%r120, [_Z19kernel_matmul_t_optP6float4S0_S0_iii_param_5];
	ld.param.u64 	%rd24, [_Z19kernel_matmul_t_optP6float4S0_S0_iii_param_1];
	cvta.to.global.u64 	%rd2, %rd24;
	and.b32  	%r73, %r57, 15;
	mov.u32 	%r74, %ctaid.x;
	shl.b32 	%r75, %r74, 4;
	or.b32  	%r76, %r73, %r75;
	setp.ge.s32 	%p11, %r76, %r2;
	st.shared.v4.f32 	[%r22+4096], {%f878, %f877, %f876, %f875};
	setp.ge.s32 	%p12, %r129, %r120;
	mov.f32 	%f879, 0f00000000;
	or.pred  	%p13, %p12, %p11;
	mov.f32 	%f880, %f879;
	mov.f32 	%f881, %f879;
	mov.f32 	%f882, %f879;
	@%p13 bra 	$L__BB0_9;
	mul.wide.s32 	%rd10, %r127, 16;
	add.s64 	%rd11, %rd2, %rd10;
	ld.global.v4.f32 	{%f882, %f881, %f880, %f879}, [%rd11];
$L__BB0_9:
	ld.param.u32 	%r121, [_Z19kernel_matmul_t_optP6float4S0_S0_iii_param_5];
	setp.ge.s32 	%p14, %r76, %r2;
	and.b32  	%r82, %r66, 240;
	mov.u32 	%r83, _ZZ19kernel_matmul_t_optP6float4S0_S0_iiiE7Bshared;
	add.s32 	%r84, %r83, %r82;
	and.b32  	%r85, %r66, -256;
	add.s32 	%r86, %r84, %r85;
	st.shared.v4.f32 	[%r86], {%f882, %f881, %f880, %f879};
	add.s32 	%r87, %r129, 16;
	setp.ge.s32 	%p15, %r87, %r121;
	mov.f32 	%f883, 0f00000000;
	or.pred  	%p16, %p15, %p14;
	mov.f32 	%f884, %f883;
	mov.f32 	%f885, %f883;
	mov.f32 	%f886, %f883;
	@%p16 bra 	$L__BB0_11;
	mul.wide.s32 	%rd12, %r128, 16;
	add.s64 	%rd13, %rd2, %rd12;
	ld.global.v4.f32 	{%f886, %f885, %f884, %f883}, [%rd13];
$L__BB0_11:
	ld.param.u32 	%r122, [_Z19kernel_matmul_t_optP6float4S0_S0_iii_param_5];
	mov.u32 	%r88, %ntid.x;
	mov.u32 	%r89, %tid.y;
	mov.u32 	%r90, %tid.x;
	mad.lo.s32 	%r91, %r89, %r88, %r90;
	shl.b32 	%r92, %r91, 4;
	and.b32  	%r93, %r92, 240;
	mov.u32 	%r94, _ZZ19kernel_matmul_t_optP6float4S0_S0_iiiE7Bshared;
	add.s32 	%r95, %r94, %r93;
	and.b32  	%r96, %r92, -256;
	add.s32 	%r97, %r95, %r96;
	st.shared.v4.f32 	[%r97+4096], {%f886, %f885, %f884, %f883};
	bar.sync 	0;
	shl.b32 	%r98, %r89, 7;
	mov.u32 	%r99, _ZZ19kernel_matmul_t_optP6float4S0_S0_iiiE7Ashared;
	add.s32 	%r100, %r99, %r98;
	ld.shared.v4.f32 	{%f87, %f88, %f89, %f90}, [%r100];
	shl.b32 	%r101, %r90, 4;
	add.s32 	%r102, %r94, %r101;
	ld.shared.v4.f32 	{%f91, %f92, %f93, %f94}, [%r102];
	fma.rn.f32 	%f95, %f87, %f91, %f854;
	fma.rn.f32 	%f96, %f87, %f92, %f853;
	fma.rn.f32 	%f97, %f87, %f93, %f852;
	fma.rn.f32 	%f98, %f87, %f94, %f851;
	ld.shared.v4.f32 	{%f99, %f100, %f101, %f102}, [%r102+256];
	fma.rn.f32 	%f103, %f88, %f99, %f95;
	fma.rn.f32 	%f104, %f88, %f100, %f96;
	fma.rn.f32 	%f105, %f88, %f101, %f97;
	fma.rn.f32 	%f106, %f88, %f102, %f98;
	ld.shared.v4.f32 	{%f107, %f108, %f109, %f110}, [%r102+512];
	fma.rn.f32 	%f111, %f89, %f107, %f103;
	fma.rn.f32 	%f112, %f89, %f108, %f104;
	fma.rn.f32 	%f113, %f89, %f109, %f105;
	fma.rn.f32 	%f114, %f89, %f110, %f106;
	ld.shared.v4.f32 	{%f115, %f116, %f117, %f118}, [%r102+768];
	fma.rn.f32 	%f119, %f90, %f115, %f111;
	fma.rn.f32 	%f120, %f90, %f116, %f112;
	fma.rn.f32 	%f121, %f90, %f117, %f113;
	fma.rn.f32 	%f122, %f90, %f118, %f114;
	ld.shared.v4.f32 	{%f123, %f124, %f125, %f126}, [%r100+16];
	ld.shared.v4.f32 	{%f127, %f128, %f129, %f130}, [%r102+1024];
	fma.rn.f32 	%f131, %f123, %f127, %f119;
	fma.rn.f32 	%f132, %f123, %f128, %f120;
	fma.rn.f32 	%f133, %f123, %f129, %f121;
	fma.rn.f32 	%f134, %f123, %f130, %f122;
	ld.shared.v4.f32 	{%f135, %f136, %f137, %f138}, [%r102+1280];
	fma.rn.f32 	%f139, %f124, %f135, %f131;
	fma.rn.f32 	%f140, %f124, %f136, %f132;
	fma.rn.f32 	%f141, %f124, %f137, %f133;
	fma.rn.f32 	%f142, %f124, %f138, %f134;
	ld.shared.v4.f32 	{%f143, %f144, %f145, %f146}, [%r102+1536];
	fma.rn.f32 	%f147, %f125, %f143, %f139;
	fma.rn.f32 	%f148, %f125, %f144, %f140;
	fma.rn.f32 	%f149, %f125, %f145, %f141;
	fma.rn.f32 	%f150, %f125, %f146, %f142;
	ld.shared.v4.f32 	{%f151, %f152, %f153, %f154}, [%r102+1792];
	fma.rn.f32 	%f155, %f126, %f151, %f147;
	fma.rn.f32 	%f156, %f126, %f152, %f148;
	fma.rn.f32 	%f157, %f126, %f153, %f149;
	fma.rn.f32 	%f158, %f126, %f154, %f150;
	ld.shared.v4.f32 	{%f159, %f160, %f161, %f162}, [%r100+32];
	ld.shared.v4.f32 	{%f163, %f164, %f165, %f166}, [%r102+2048];
	fma.rn.f32 	%f167, %f159, %f163, %f155;
	fma.rn.f32 	%f168, %f159, %f164, %f156;
	fma.rn.f32 	%f169, %f159, %f165, %f157;
	fma.rn.f32 	%f170, %f159, %f166, %f158;
	ld.shared.v4.f32 	{%f171, %f172, %f173, %f174}, [%r102+2304];
	fma.rn.f32 	%f175, %f160, %f171, %f167;
	fma.rn.f32 	%f176, %f160, %f172, %f168;
	fma.rn.f32 	%f177, %f160, %f173, %f169;
	fma.rn.f32 	%f178, %f160, %f174, %f170;
	ld.shared.v4.f32 	{%f179, %f180, %f181, %f182}, [%r102+2560];
	fma.rn.f32 	%f183, %f161, %f179, %f175;
	fma.rn.f32 	%f184, %f161, %f180, %f176;
	fma.rn.f32 	%f185, %f161, %f181, %f177;
	fma.rn.f32 	%f186, %f161, %f182, %f178;
	ld.shared.v4.f32 	{%f187, %f188, %f189, %f190}, [%r102+2816];
	fma.rn.f32 	%f191, %f162, %f187, %f183;
	fma.rn.f32 	%f192, %f162, %f188, %f184;
	fma.rn.f32 	%f193, %f162, %f189, %f185;
	fma.rn.f32 	%f194, %f162, %f190, %f186;
	ld.shared.v4.f32 	{%f195, %f196, %f197, %f198}, [%r100+48];
	ld.shared.v4.f32 	{%f199, %f200, %f201, %f202}, [%r102+3072];
	fma.rn.f32 	%f203, %f195, %f199, %f191;
	fma.rn.f32 	%f204, %f195, %f200, %f192;
	fma.rn.f32 	%f205, %f195, %f201, %f193;
	fma.rn.f32 	%f206, %f195, %f202, %f194;
	ld.shared.v4.f32 	{%f207, %f208, %f209, %f210}, [%r102+3328];
	fma.rn.f32 	%f211, %f196, %f207, %f203;
	fma.rn.f32 	%f212, %f196, %f208, %f204;
	fma.rn.f32 	%f213, %f196, %f209, %f205;
	fma.rn.f32 	%f214, %f196, %f210, %f206;
	ld.shared.v4.f32 	{%f215, %f216, %f217, %f218}, [%r102+3584];
	fma.rn.f32 	%f219, %f197, %f215, %f211;
	fma.rn.f32 	%f220, %f197, %f216, %f212;
	fma.rn.f32 	%f221, %f197, %f217, %f213;
	fma.rn.f32 	%f222, %f197, %f218, %f214;
	ld.shared.v4.f32 	{%f223, %f224, %f225, %f226}, [%r102+3840];
	fma.rn.f32 	%f227, %f198, %f223, %f219;
	fma.rn.f32 	%f228, %f198, %f224, %f220;
	fma.rn.f32 	%f229, %f198, %f225, %f221;
	fma.rn.f32 	%f230, %f198, %f226, %f222;
	ld.shared.v4.f32 	{%f231, %f232, %f233, %f234}, [%r100+64];
	ld.shared.v4.f32 	{%f235, %f236, %f237, %f238}, [%r102+4096];
	fma.rn.f32 	%f239, %f231, %f235, %f227;
	fma.rn.f32 	%f240, %f231, %f236, %f228;
	fma.rn.f32 	%f241, %f231, %f237, %f229;
	fma.rn.f32 	%f242, %f231, %f238, %f230;
	ld.shared.v4.f32 	{%f243, %f244, %f245, %f246}, [%r102+4352];
	fma.rn.f32 	%f247, %f232, %f243, %f239;
	fma.rn.f32 	%f248, %f232, %f244, %f240;
	fma.rn.f32 	%f249, %f232, %f245, %f241;
	fma.rn.f32 	%f250, %f232, %f246, %f242;
	ld.shared.v4.f32 	{%f251, %f252, %f253, %f254}, [%r102+4608];
	fma.rn.f32 	%f255, %f233, %f251, %f247;
	fma.rn.f32 	%f256, %f233, %f252, %f248;
	fma.rn.f32 	%f257, %f233, %f253, %f249;
	fma.rn.f32 	%f258, %f233, %f254, %f250;
	ld.shared.v4.f32 	{%f259, %f260, %f261, %f262}, [%r102+4864];
	fma.rn.f32 	%f263, %f234, %f259, %f255;
	fma.rn.f32 	%f264, %f234, %f260, %f256;
	fma.rn.f32 	%f265, %f234, %f261, %f257;
	fma.rn.f32 	%f266, %f234, %f262, %f258;
	ld.shared.v4.f32 	{%f267, %f268, %f269, %f270}, [%r100+80];
	ld.shared.v4.f32 	{%f271, %f272, %f273, %f274}, [%r102+5120];
	fma.rn.f32 	%f275, %f267, %f271, %f263;
	fma.rn.f32 	%f276, %f267, %f272, %f264;
	fma.rn.f32 	%f277, %f267, %f273, %f265;
	fma.rn.f32 	%f278, %f267, %f274, %f266;
	ld.shared.v4.f32 	{%f279, %f280, %f281, %f282}, [%r102+5376];
	fma.rn.f32 	%f283, %f268, %f279, %f275;
	fma.rn.f32 	%f284, %f268, %f280, %f276;
	fma.rn.f32 	%f285, %f268, %f281, %f277;
	fma.rn.f32 	%f286, %f268, %f282, %f278;
	ld.shared.v4.f32 	{%f287, %f288, %f289, %f290}, [%r102+5632];
	fma.rn.f32 	%f291, %f269, %f287, %f283;
	fma.rn.f32 	%f292, %f269, %f288, %f284;
	fma.rn.f32 	%f293, %f269, %f289, %f285;
	fma.rn.f32 	%f294, %f269, %f290, %f286;
	ld.shared.v4.f32 	{%f295, %f296, %f297, %f298}, [%r102+5888];
	fma.rn.f32 	%f299, %f270, %f295, %f291;
	fma.rn.f32 	%f300, %f270, %f296, %f292;
	fma.rn.f32 	%f301, %f270, %f297, %f293;
	fma.rn.f32 	%f302, %f270, %f298, %f294;
	ld.shared.v4.f32 	{%f303, %f304, %f305, %f306}, [%r100+96];
	ld.shared.v4.f32 	{%f307, %f308, %f309, %f310}, [%r102+6144];
	fma.rn.f32 	%f311, %f303, %f307, %f299;
	fma.rn.f32 	%f312, %f303, %f308, %f300;
	fma.rn.f32 	%f313, %f303, %f309, %f301;
	fma.rn.f32 	%f314, %f303, %f310, %f302;
	ld.shared.v4.f32 	{%f315, %f316, %f317, %f318}, [%r102+6400];
	fma.rn.f32 	%f319, %f304, %f315, %f311;
	fma.rn.f32 	%f320, %f304, %f316, %f312;
	fma.rn.f32 	%f321, %f304, %f317, %f313;
	fma.rn.f32 	%f322, %f304, %f318, %f314;
	ld.shared.v4.f32 	{%f323, %f324, %f325, %f326}, [%r102+6656];
	fma.rn.f32 	%f327, %f305, %f323, %f319;
	fma.rn.f32 	%f328, %f305, %f324, %f320;
	fma.rn.f32 	%f329, %f305, %f325, %f321;
	fma.rn.f32 	%f330, %f305, %f326, %f322;
	ld.shared.v4.f32 	{%f331, %f332, %f333, %f334}, [%r102+6912];
	fma.rn.f32 	%f335, %f306, %f331, %f327;
	fma.rn.f32 	%f336, %f306, %f332, %f328;
	fma.rn.f32 	%f337, %f306, %f333, %f329;
	fma.rn.f32 	%f338, %f306, %f334, %f330;
	ld.shared.v4.f32 	{%f339, %f340, %f341, %f342}, [%r100+112];
	ld.shared.v4.f32 	{%f343, %f344, %f345, %f346}, [%r102+7168];
	fma.rn.f32 	%f347, %f339, %f343, %f335;
	fma.rn.f32 	%f348, %f339, %f344, %f336;
	fma.rn.f32 	%f349, %f339, %f345, %f337;
	fma.rn.f32 	%f350, %f339, %f346, %f338;
	ld.shared.v4.f32 	{%f351, %f352, %f353, %f354}, [%r102+7424];
	fma.rn.f32 	%f355, %f340, %f351, %f347;
	fma.rn.f32 	%f356, %f340, %f352, %f348;
	fma.rn.f32 	%f357, %f340, %f353, %f349;
	fma.rn.f32 	%f358, %f340, %f354, %f350;
	ld.shared.v4.f32 	{%f359, %f360, %f361, %f362}, [%r102+7680];
	fma.rn.f32 	%f363, %f341, %f359, %f355;
	fma.rn.f32 	%f364, %f341, %f360, %f356;
	fma.rn.f32 	%f365, %f341, %f361, %f357;
	fma.rn.f32 	%f366, %f341, %f362, %f358;
	ld.shared.v4.f32 	{%f367, %f368, %f369, %f370}, [%r102+7936];
	fma.rn.f32 	%f854, %f342, %f367, %f363;
	fma.rn.f32 	%f853, %f342, %f368, %f364;
	fma.rn.f32 	%f852, %f342, %f369, %f365;
	fma.rn.f32 	%f851, %f342, %f370, %f366;
	ld.shared.v4.f32 	{%f371, %f372, %f373, %f374}, [%r100+2048];
	fma.rn.f32 	%f375, %f371, %f91, %f850;
	fma.rn.f32 	%f376, %f371, %f92, %f849;
	fma.rn.f32 	%f377, %f371, %f93, %f848;
	fma.rn.f32 	%f378, %f371, %f94, %f847;
	fma.rn.f32 	%f379, %f372, %f99, %f375;
	fma.rn.f32 	%f380, %f372, %f100, %f376;
	fma.rn.f32 	%f381, %f372, %f101, %f377;
	fma.rn.f32 	%f382, %f372, %f102, %f378;
	fma.rn.f32 	%f383, %f373, %f107, %f379;
	fma.rn.f32 	%f384, %f373, %f108, %f380;
	fma.rn.f32 	%f385, %f373, %f109, %f381;
	fma.rn.f32 	%f386, %f373, %f110, %f382;
	fma.rn.f32 	%f387, %f374, %f115, %f383;
	fma.rn.f32 	%f388, %f374, %f116, %f384;
	fma.rn.f32 	%f389, %f374, %f117, %f385;
	fma.rn.f32 	%f390, %f374, %f118, %f386;
	ld.shared.v4.f32 	{%f391, %f392, %f393, %f394}, [%r100+2064];
	fma.rn.f32 	%f395, %f391, %f127, %f387;
	fma.rn.f32 	%f396, %f391, %f128, %f388;
	fma.rn.f32 	%f397, %f391, %f129, %f389;
	fma.rn.f32 	%f398, %f391, %f130, %f390;
	fma.rn.f32 	%f399, %f392, %f135, %f395;
	fma.rn.f32 	%f400, %f392, %f136, %f396;
	fma.rn.f32 	%f401, %f392, %f137, %f397;
	fma.rn.f32 	%f402, %f392, %f138, %f398;
	fma.rn.f32 	%f403, %f393, %f143, %f399;
	fma.rn.f32 	%f404, %f393, %f144, %f400;
	fma.rn.f32 	%f405, %f393, %f145, %f401;
	fma.rn.f32 	%f406, %f393, %f146, %f402;
	fma.rn.f32 	%f407, %f394, %f151, %f403;
	fma.rn.f32 	%f408, %f394, %f152, %f404;
	fma.rn.f32 	%f409, %f394, %f153, %f405;
	fma.rn.f32 	%f410, %f394, %f154, %f406;
	ld.shared.v4.f32 	{%f411, %f412, %f413, %f414}, [%r100+2080];
	fma.rn.f32 	%f415, %f411, %f163, %f407;
	fma.rn.f32 	%f416, %f411, %f164, %f408;
	fma.rn.f32 	%f417, %f411, %f165, %f409;
	fma.rn.f32 	%f418, %f411, %f166, %f410;
	fma.rn.f32 	%f419, %f412, %f171, %f415;
	fma.rn.f32 	%f420, %f412, %f172, %f416;
	fma.rn.f32 	%f421, %f412, %f173, %f417;
	fma.rn.f32 	%f422, %f412, %f174, %f418;
	fma.rn.f32 	%f423, %f413, %f179, %f419;
	fma.rn.f32 	%f424, %f413, %f180, %f420;
	fma.rn.f32 	%f425, %f413, %f181, %f421;
	fma.rn.f32 	%f426, %f413, %f182, %f422;
	fma.rn.f32 	%f427, %f414, %f187, %f423;
	fma.rn.f32 	%f428, %f414, %f188, %f424;
	fma.rn.f32 	%f429, %f414, %f189, %f425;
	fma.rn.f32 	%f430, %f414, %f190, %f426;
	ld.shared.v4.f32 	{%f431, %f432, %f433, %f434}, [%r100+2096];
	fma.rn.f32 	%f435, %f431, %f199, %f427;
	fma.rn.f32 	%f436, %f431, %f200, %f428;
	fma.rn.f32 	%f437, %f431, %f201, %f429;
	fma.rn.f32 	%f438, %f431, %f202, %f430;
	fma.rn.f32 	%f439, %f432, %f207, %f435;
	fma.rn.f32 	%f440, %f432, %f208, %f436;
	fma.rn.f32 	%f441, %f432, %f209, %f437;
	fma.rn.f32 	%f442, %f432, %f210, %f438;
	fma.rn.f32 	%f443, %f433, %f215, %f439;
	fma.rn.f32 	%f444, %f433, %f216, %f440;
	fma.rn.f32 	%f445, %f433, %f217, %f441;
	fma.rn.f32 	%f446, %f433, %f218, %f442;
	fma.rn.f32 	%f447, %f434, %f223, %f443;
	fma.rn.f32 	%f448, %f434, %f224, %f444;
	fma.rn.f32 	%f449, %f434, %f225, %f445;
	fma.rn.f32 	%f450, %f434, %f226, %f446;
	ld.shared.v4.f32 	{%f451, %f452, %f453, %f454}, [%r100+2112];
	fma.rn.f32 	%f455, %f451, %f235, %f447;
	fma.rn.f32 	%f456, %f451, %f236, %f448;
	fma.rn.f32 	%f457, %f451, %f237, %f449;
	fma.rn.f32 	%f458, %f451, %f238, %f450;
	fma.rn.f32 	%f459, %f452, %f243, %f455;
	fma.rn.f32 	%f460, %f452, %f244, %f456;
	fma.rn.f32 	%f461, %f452, %f245, %f457;
	fma.rn.f32 	%f462, %f452, %f246, %f458;
	fma.rn.f32 	%f463, %f453, %f251, %f459;
	fma.rn.f32 	%f464, %f453, %f252, %f460;
	fma.rn.f32 	%f465, %f453, %f253, %f461;
	fma.rn.f32 	%f466, %f453, %f254, %f462;
	fma.rn.f32 	%f467, %f454, %f259, %f463;
	fma.rn.f32 	%f468, %f454, %f260, %f464;
	fma.rn.f32 	%f469, %f454, %f261, %f465;
	fma.rn.f32 	%f470, %f454, %f262, %f466;
	ld.shared.v4.f32 	{%f471, %f472, %f473, %f474}, [%r100+2128];
	fma.rn.f32 	%f475, %f471, %f271, %f467;
	fma.rn.f32 	%f476, %f471, %f272, %f468;
	fma.rn.f32 	%f477, %f471, %f273, %f469;
	fma.rn.f32 	%f478, %f471, %f274, %f470;
	fma.rn.f32 	%f479, %f472, %f279, %f475;
	fma.rn.f32 	%f480, %f472, %f280, %f476;
	fma.rn.f32 	%f481, %f472, %f281, %f477;
	fma.rn.f32 	%f482, %f472, %f282, %f478;
	fma.rn.f32 	%f483, %f473, %f287, %f479;
	fma.rn.f32 	%f484, %f473, %f288, %f480;
	fma.rn.f32 	%f485, %f473, %f289, %f481;
	fma.rn.f32 	%f486, %f473, %f290, %f482;
	fma.rn.f32 	%f487, %f474, %f295, %f483;
	fma.rn.f32 	%f488, %f474, %f296, %f484;
	fma.rn.f32 	%f489, %f474, %f297, %f485;
	fma.rn.f32 	%f490, %f474, %f298, %f486;
	ld.shared.v4.f32 	{%f491, %f492, %f493, %f494}, [%r100+2144];
	fma.rn.f32 	%f495, %f491, %f307, %f487;
	fma.rn.f32 	%f496, %f491, %f308, %f488;
	fma.rn.f32 	%f497, %f491, %f309, %f489;
	fma.rn.f32 	%f498, %f491, %f310, %f490;
	fma.rn.f32 	%f499, %f492, %f315, %f495;
	fma.rn.f32 	%f500, %f492, %f316, %f496;
	fma.rn.f32 	%f501, %f492, %f317, %f497;
	fma.rn.f32 	%f502, %f492, %f318, %f498;
	fma.rn.f32 	%f503, %f493, %f323, %f499;
	fma.rn.f32 	%f504, %f493, %f324, %f500;
	fma.rn.f32 	%f505, %f493, %f325, %f501;
	fma.rn.f32 	%f506, %f493, %f326, %f502;
	fma.rn.f32 	%f507, %f494, %f331, %f503;
	fma.rn.f32 	%f508, %f494, %f332, %f504;
	fma.rn.f32 	%f509, %f494, %f333, %f505;
	fma.rn.f32 	%f510, %f494, %f334, %f506;
	ld.shared.v4.f32 	{%f511, %f512, %f513, %f514}, [%r100+2160];
	fma.rn.f32 	%f515, %f511, %f343, %f507;
	fma.rn.f32 	%f516, %f511, %f344, %f508;
	fma.rn.f32 	%f517, %f511, %f345, %f509;
	fma.rn.f32 	%f518, %f511, %f346, %f510;
	fma.rn.f32 	%f519, %f512, %f351, %f515;
	fma.rn.f32 	%f520, %f512, %f352, %f516;
	fma.rn.f32 	%f521, %f512, %f353, %f517;
	fma.rn.f32 	%f522, %f512, %f354, %f518;
	fma.rn.f32 	%f523, %f513, %f359, %f519;
	fma.rn.f32 	%f524, %f513, %f360, %f520;
	fma.rn.f32 	%f525, %f513, %f361, %f521;
	fma.rn.f32 	%f526, %f513, %f362, %f522;
	fma.rn.f32 	%f850, %f514, %f367, %f523;
	fma.rn.f32 	%f849, %f514, %f368, %f524;
	fma.rn.f32 	%f848, %f514, %f369, %f525;
	fma.rn.f32 	%f847, %f514, %f370, %f526;
	ld.shared.v4.f32 	{%f527, %f528, %f529, %f530}, [%r100+4096];
	fma.rn.f32 	%f531, %f527, %f91, %f846;
	fma.rn.f32 	%f532, %f527, %f92, %f845;
	fma.rn.f32 	%f533, %f527, %f93, %f844;
	fma.rn.f32 	%f534, %f527, %f94, %f843;
	fma.rn.f32 	%f535, %f528, %f99, %f531;
	fma.rn.f32 	%f536, %f528, %f100, %f532;
	fma.rn.f32 	%f537, %f528, %f101, %f533;
	fma.rn.f32 	%f538, %f528, %f102, %f534;
	fma.rn.f32 	%f539, %f529, %f107, %f535;
	fma.rn.f32 	%f540, %f529, %f108, %f536;
	fma.rn.f32 	%f541, %f529, %f109, %f537;
	fma.rn.f32 	%f542, %f529, %f110, %f538;
	fma.rn.f32 	%f543, %f530, %f115, %f539;
	fma.rn.f32 	%f544, %f530, %f116, %f540;
	fma.rn.f32 	%f545, %f530, %f117, %f541;
	fma.rn.f32 	%f546, %f530, %f118, %f542;
	ld.shared.v4.f32 	{%f547, %f548, %f549, %f550}, [%r100+4112];
	fma.rn.f32 	%f551, %f547, %f127, %f543;
	fma.rn.f32 	%f552, %f547, %f128, %f544;
	fma.rn.f32 	%f553, %f547, %f129, %f545;
	fma.rn.f32 	%f554, %f547, %f130, %f546;
	fma.rn.f32 	%f555, %f548, %f135, %f551;
	fma.rn.f32 	%f556, %f548, %f136, %f552;
	fma.rn.f32 	%f557, %f548, %f137, %f553;
	fma.rn.f32 	%f558, %f548, %f138, %f554;
	fma.rn.f32 	%f559, %f549, %f143, %f555;
	fma.rn.f32 	%f560, %f549, %f144, %f556;
	fma.rn.f32 	%f561, %f549, %f145, %f557;
	fma.rn.f32 	%f562, %f549, %f146, %f558;
	fma.rn.f32 	%f563, %f550, %f151, %f559;
	fma.rn.f32 	%f564, %f550, %f152, %f560;
	fma.rn.f32 	%f565, %f550, %f153, %f561;
	fma.rn.f32 	%f566, %f550, %f154, %f562;
	ld.shared.v4.f32 	{%f567, %f568, %f569, %f570}, [%r100+4128];
	fma.rn.f32 	%f571, %f567, %f163, %f563;
	fma.rn.f32 	%f572, %f567, %f164, %f564;
	fma.rn.f32 	%f573, %f567, %f165, %f565;
	fma.rn.f32 	%f574, %f567, %f166, %f566;
	fma.rn.f32 	%f575, %f568, %f171, %f571;
	fma.rn.f32 	%f576, %f568, %f172, %f572;
	fma.rn.f32 	%f577, %f568, %f173, %f573;
	fma.rn.f32 	%f578, %f568, %f174, %f574;
	fma.rn.f32 	%f579, %f569, %f179, %f575;
	fma.rn.f32 	%f580, %f569, %f180, %f576;
	fma.rn.f32 	%f581, %f569, %f181, %f577;
	fma.rn.f32 	%f582, %f569, %f182, %f578;
	fma.rn.f32 	%f583, %f570, %f187, %f579;
	fma.rn.f32 	%f584, %f570, %f188, %f580;
	fma.rn.f32 	%f585, %f570, %f189, %f581;
	fma.rn.f32 	%f586, %f570, %f190, %f582;
	ld.shared.v4.f32 	{%f587, %f588, %f589, %f590}, [%r100+4144];
	fma.rn.f32 	%f591, %f587, %f199, %f583;
	fma.rn.f32 	%f592, %f587, %f200, %f584;
	fma.rn.f32 	%f593, %f587, %f201, %f585;
	fma.rn.f32 	%f594, %f587, %f202, %f586;
	fma.rn.f32 	%f595, %f588, %f207, %f591;
	fma.rn.f32 	%f596, %f588, %f208, %f592;
	fma.rn.f32 	%f597, %f588, %f209, %f593;
	fma.rn.f32 	%f598, %f588, %f210, %f594;
	fma.rn.f32 	%f599, %f589, %f215, %f595;
	fma.rn.f32 	%f600, %f589, %f216, %f596;
	fma.rn.f32 	%f601, %f589, %f217, %f597;
	fma.rn.f32 	%f602, %f589, %f218, %f598;
	fma.rn.f32 	%f603, %f590, %f223, %f599;
	fma.rn.f32 	%f604, %f590, %f224, %f600;
	fma.rn.f32 	%f605, %f590, %f225, %f601;
	fma.rn.f32 	%f606, %f590, %f226, %f602;
	ld.shared.v4.f32 	{%f607, %f608, %f609, %f610}, [%r100+4160];
	fma.rn.f32 	%f611, %f607, %f235, %f603;
	fma.rn.f32 	%f612, %f607, %f236, %f604;
	fma.rn.f32 	%f613, %f607, %f237, %f605;
	fma.rn.f32 	%f614, %f607, %f238, %f606;
	fma.rn.f32 	%f615, %f608, %f243, %f611;
	fma.rn.f32 	%f616, %f608, %f244, %f612;
	fma.rn.f32 	%f617, %f608, %f245, %f613;
	fma.rn.f32 	%f618, %f608, %f246, %f614;
	fma.rn.f32 	%f619, %f609, %f251, %f615;
	fma.rn.f32 	%f620, %f609, %f252, %f616;
	fma.rn.f32 	%f621, %f609, %f253, %f617;
	fma.rn.f32 	%f622, %f609, %f254, %f618;
	fma.rn.f32 	%f623, %f610, %f259, %f619;
	fma.rn.f32 	%f624, %f610, %f260, %f620;
	fma.rn.f32 	%f625, %f610, %f261, %f621;
	fma.rn.f32 	%f626, %f610, %f262, %f622;
	ld.shared.v4.f32 	{%f627, %f628, %f629, %f630}, [%r100+4176];
	fma.rn.f32 	%f631, %f627, %f271, %f623;
	fma.rn.f32 	%f632, %f627, %f272, %f624;
	fma.rn.f32 	%f633, %f627, %f273, %f625;
	fma.rn.f32 	%f634, %f627, %f274, %f626;
	fma.rn.f32 	%f635, %f628, %f279, %f631;
	fma.rn.f32 	%f636, %f628, %f280, %f632;
	fma.rn.f32 	%f637, %f628, %f281, %f633;
	fma.rn.f32 	%f638, %f628, %f282, %f634;
	fma.rn.f32 	%f639, %f629, %f287, %f635;
	fma.rn.f32 	%f640, %f629, %f288, %f636;
	fma.rn.f32 	%f641, %f629, %f289, %f637;
	fma.rn.f32 	%f642, %f629, %f290, %f638;
	fma.rn.f32 	%f643, %f630, %f295, %f639;
	fma.rn.f32 	%f644, %f630, %f296, %f640;
	fma.rn.f32 	%f645, %f630, %f297, %f641;
	fma.rn.f32 	%f646, %f630, %f298, %f642;
	ld.shared.v4.f32 	{%f647, %f648, %f649, %f650}, [%r100+4192];
	fma.rn.f32 	%f651, %f647, %f307, %f643;
	fma.rn.f32 	%f652, %f647, %f308, %f644;
	fma.rn.f32 	%f653, %f647, %f309, %f645;
	fma.rn.f32 	%f654, %f647, %f310, %f646;
	fma.rn.f32 	%f655, %f648, %f315, %f651;
	fma.rn.f32 	%f656, %f648, %f316, %f652;
	fma.rn.f32 	%f657, %f648, %f317, %f653;
	fma.rn.f32 	%f658, %f648, %f318, %f654;
	fma.rn.f32 	%f659, %f649, %f323, %f655;
	fma.rn.f32 	%f660, %f649, %f324, %f656;
	fma.rn.f32 	%f661, %f649, %f325, %f657;
	fma.rn.f32 	%f662, %f649, %f326, %f658;
	fma.rn.f32 	%f663, %f650, %f331, %f659;
	fma.rn.f32 	%f664, %f650, %f332, %f660;
	fma.rn.f32 	%f665, %f650, %f333, %f661;
	fma.rn.f32 	%f666, %f650, %f334, %f662;
	ld.shared.v4.f32 	{%f667, %f668, %f669, %f670}, [%r100+4208];
	fma.rn.f32 	%f671, %f667, %f343, %f663;
	fma.rn.f32 	%f672, %f667, %f344, %f664;
	fma.rn.f32 	%f673, %f667, %f345, %f665;
	fma.rn.f32 	%f674, %f667, %f346, %f666;
	fma.rn.f32 	%f675, %f668, %f351, %f671;
	fma.rn.f32 	%f676, %f668, %f352, %f672;
	fma.rn.f32 	%f677, %f668, %f353, %f673;
	fma.rn.f32 	%f678, %f668, %f354, %f674;
	fma.rn.f32 	%f679, %f669, %f359, %f675;
	fma.rn.f32 	%f680, %f669, %f360, %f676;
	fma.rn.f32 	%f681, %f669, %f361, %f677;
	fma.rn.f32 	%f682, %f669, %f362, %f678;
	fma.rn.f32 	%f846, %f670, %f367, %f679;
	fma.rn.f32 	%f845, %f670, %f368, %f680;
	fma.rn.f32 	%f844, %f670, %f369, %f681;
	fma.rn.f32 	%f843, %f670, %f370, %f682;
	ld.shared.v4.f32 	{%f683, %f684, %f685, %f686}, [%r100+6144];
	fma.rn.f32 	%f687, %f683, %f91, %f842;
	fma.rn.f32 	%f688, %f683, %f92, %f841;
	fma.rn.f32 	%f689, %f683, %f93, %f840;
	fma.rn.f32 	%f690, %f683, %f94, %f839;
	fma.rn.f32 	%f691, %f684, %f99, %f687;
	fma.rn.f32 	%f692, %f684, %f100, %f688;
	fma.rn.f32 	%f693, %f684, %f101, %f689;
	fma.rn.f32 	%f694, %f684, %f102, %f690;
	fma.rn.f32 	%f695, %f685, %f107, %f691;
	fma.rn.f32 	%f696, %f685, %f108, %f692;
	fma.rn.f32 	%f697, %f685, %f109, %f693;
	fma.rn.f32 	%f698, %f685, %f110, %f694;
	fma.rn.f32 	%f699, %f686, %f115, %f695;
	fma.rn.f32 	%f700, %f686, %f116, %f696;
	fma.rn.f32 	%f701, %f686, %f117, %f697;
	fma.rn.f32 	%f702, %f686, %f118, %f698;
	ld.shared.v4.f32 	{%f703, %f704, %f705, %f706}, [%r100+6160];
	fma.rn.f32 	%f707, %f703, %f127, %f699;
	fma.rn.f32 	%f708, %f703, %f128, %f700;
	fma.rn.f32 	%f709, %f703, %f129, %f701;
	fma.rn.f32 	%f710, %f703, %f130, %f702;
	fma.rn.f32 	%f711, %f704, %f135, %f707;
	fma.rn.f32 	%f712, %f704, %f136, %f708;
	fma.rn.f32 	%f713, %f704, %f137, %f709;
	fma.rn.f32 	%f714, %f704, %f138, %f710;
	fma.rn.f32 	%f715, %f705, %f143, %f711;
	fma.rn.f32 	%f716, %f705, %f144, %f712;
	fma.rn.f32 	%f717, %f705, %f145, %f713;
	fma.rn.f32 	%f718, %f705, %f146, %f714;
	fma.rn.f32 	%f719, %f706, %f151, %f715;
	fma.rn.f32 	%f720, %f706, %f152, %f716;
	fma.rn.f32 	%f721, %f706, %f153, %f717;
	fma.rn.f32 	%f722, %f706, %f154, %f718;
	ld.shared.v4.f32 	{%f723, %f724, %f725, %f726}, [%r100+6176];
	fma.rn.f32 	%f727, %f723, %f163, %f719;
	fma.rn.f32 	%f728, %f723, %f164, %f720;
	fma.rn.f32 	%f729, %f723, %f165, %f721;
	fma.rn.f32 	%f730, %f723, %f166, %f722;
	fma.rn.f32 	%f731, %f724, %f171, %f727;
	fma.rn.f32 	%f732, %f724, %f172, %f728;
	fma.rn.f32 	%f733, %f724, %f173, %f729;
	fma.rn.f32 	%f734, %f724, %f174, %f730;
	fma.rn.f32 	%f735, %f725, %f179, %f731;
	fma.rn.f32 	%f736, %f725, %f180, %f732;
	fma.rn.f32 	%f737, %f725, %f181, %f733;
	fma.rn.f32 	%f738, %f725, %f182, %f734;
	fma.rn.f32 	%f739, %f726, %f187, %f735;
	fma.rn.f32 	%f740, %f726, %f188, %f736;
	fma.rn.f32 	%f741, %f726, %f189, %f737;
	fma.rn.f32 	%f742, %f726, %f190, %f738;
	ld.shared.v4.f32 	{%f743, %f744, %f745, %f746}, [%r100+6192];
	fma.rn.f32 	%f747, %f743, %f199, %f739;
	fma.rn.f32 	%f748, %f743, %f200, %f740;
	fma.rn.f32 	%f749, %f743, %f201, %f741;
	fma.rn.f32 	%f750, %f743, %f202, %f742;
	fma.rn.f32 	%f751, %f744, %f207, %f747;
	fma.rn.f32 	%f752, %f744, %f208, %f748;
	fma.rn.f32 	%f753, %f744, %f209, %f749;
	fma.rn.f32 	%f754, %f744, %f210, %f750;
	fma.rn.f32 	%f755, %f745, %f215, %f751;
	fma.rn.f32 	%f756, %f745, %f216, %f752;
	fma.rn.f32 	%f757, %f745, %f217, %f753;
	fma.rn.f32 	%f758, %f745, %f218, %f754;
	fma.rn.f32 	%f759, %f746, %f223, %f755;
	fma.rn.f32 	%f760, %f746, %f224, %f756;
	fma.rn.f32 	%f761, %f746, %f225, %f757;
	fma.rn.f32 	%f762, %f746, %f226, %f758;
	ld.shared.v4.f32 	{%f763, %f764, %f765, %f766}, [%r100+6208];
	fma.rn.f32 	%f767, %f763, %f235, %f759;
	fma.rn.f32 	%f768, %f763, %f236, %f760;
	fma.rn.f32 	%f769, %f763, %f237, %f761;
	fma.rn.f32 	%f770, %f763, %f238, %f762;
	fma.rn.f32 	%f771, %f764, %f243, %f767;
	fma.rn.f32 	%f772, %f764, %f244, %f768;
	fma.rn.f32 	%f773, %f764, %f245, %f769;
	fma.rn.f32 	%f774, %f764, %f246, %f770;
	fma.rn.f32 	%f775, %f765, %f251, %f771;
	fma.rn.f32 	%f776, %f765, %f252, %f772;
	fma.rn.f32 	%f777, %f765, %f253, %f773;
	fma.rn.f32 	%f778, %f765, %f254, %f774;
	fma.rn.f32 	%f779, %f766, %f259, %f775;
	fma.rn.f32 	%f780, %f766, %f260, %f776;
	fma.rn.f32 	%f781, %f766, %f261, %f777;
	fma.rn.f32 	%f782, %f766, %f262, %f778;
	ld.shared.v4.f32 	{%f783, %f784, %f785, %f786}, [%r100+6224];
	fma.rn.f32 	%f787, %f783, %f271, %f779;
	fma.rn.f32 	%f788, %f783, %f272, %f780;
	fma.rn.f32 	%f789, %f783, %f273, %f781;
	fma.rn.f32 	%f790, %f783, %f274, %f782;
	fma.rn.f32 	%f791, %f784, %f279, %f787;
	fma.rn.f32 	%f792, %f784, %f280, %f788;
	fma.rn.f32 	%f793, %f784, %f281, %f789;
	fma.rn.f32 	%f794, %f784, %f282, %f790;
	fma.rn.f32 	%f795, %f785, %f287, %f791;
	fma.rn.f32 	%f796, %f785, %f288, %f792;
	fma.rn.f32 	%f797, %f785, %f289, %f793;
	fma.rn.f32 	%f798, %f785, %f290, %f794;
	fma.rn.f32 	%f799, %f786, %f295, %f795;
	fma.rn.f32 	%f800, %f786, %f296, %f796;
	fma.rn.f32 	%f801, %f786, %f297, %f797;
	fma.rn.f32 	%f802, %f786, %f298, %f798;
	ld.shared.v4.f32 	{%f803, %f804, %f805, %f806}, [%r100+6240];
	fma.rn.f32 	%f807, %f803, %f307, %f799;
	fma.rn.f32 	%f808, %f803, %f308, %f800;
	fma.rn.f32 	%f809, %f803, %f309, %f801;
	fma.rn.f32 	%f810, %f803, %f310, %f802;
	fma.rn.f32 	%f811, %f804, %f315, %f807;
	fma.rn.f32 	%f812, %f804, %f316, %f808;
	fma.rn.f32 	%f813, %f804, %f317, %f809;
	fma.rn.f32 	%f814, %f804, %f318, %f810;
	fma.rn.f32 	%f815, %f805, %f323, %f811;
	fma.rn.f32 	%f816, %f805, %f324, %f812;
	fma.rn.f32 	%f817, %f805, %f325, %f813;
	fma.rn.f32 	%f818, %f805, %f326, %f814;
	fma.rn.f32 	%f819, %f806, %f331, %f815;
	fma.rn.f32 	%f820, %f806, %f332, %f816;
	fma.rn.f32 	%f821, %f806, %f333, %f817;
	fma.rn.f32 	%f822, %f806, %f334, %f818;
	ld.shared.v4.f32 	{%f823, %f824, %f825, %f826}, [%r100+6256];
	fma.rn.f32 	%f827, %f823, %f343, %f819;
	fma.rn.f32 	%f828, %f823, %f344, %f820;
	fma.rn.f32 	%f829, %f823, %f345, %f821;
	fma.rn.f32 	%f830, %f823, %f346, %f822;
	fma.rn.f32 	%f831, %f824, %f351, %f827;
	fma.rn.f32 	%f832, %f824, %f352, %f828;
	fma.rn.f32 	%f833, %f824, %f353, %f829;
	fma.rn.f32 	%f834, %f824, %f354, %f830;
	fma.rn.f32 	%f835, %f825, %f359, %f831;
	fma.rn.f32 	%f836, %f825, %f360, %f832;
	fma.rn.f32 	%f837, %f825, %f361, %f833;
	fma.rn.f32 	%f838, %f825, %f362, %f834;
	fma.rn.f32 	%f842, %f826, %f367, %f835;
	fma.rn.f32 	%f841, %f826, %f368, %f836;
	fma.rn.f32 	%f840, %f826, %f369, %f837;
	fma.rn.f32 	%f839, %f826, %f370, %f838;
	bar.sync 	0;
	add.s32 	%r129, %r129, 32;
	shl.b32 	%r103, %r2, 5;
	add.s32 	%r128, %r128, %r103;
	add.s32 	%r127, %r127, %r103;
	add.s32 	%r27, %r126, 32;
	add.s32 	%r104, %r126, 16;
	add.s32 	%r125, %r125, 8;
	add.s32 	%r124, %r124, 8;
	add.s32 	%r123, %r123, 8;
	setp.lt.s32 	%p17, %r104, %r122;
	mov.u32 	%r126, %r27;
	@%p17 bra 	$L__BB0_3;
$L__BB0_12:
	ld.param.u64 	%rd25, [_Z19kernel_matmul_t_optP6float4S0_S0_iii_param_2];
	cvta.to.global.u64 	%rd14, %rd25;
	mov.u32 	%r105, %tid.y;
	mov.u32 	%r106, %ctaid.y;
	shl.b32 	%r107, %r106, 6;
	add.s32 	%r108, %r107, %r105;
	mov.u32 	%r109, %ctaid.x;
	shl.b32 	%r110, %r109, 4;
	mov.u32 	%r111, %tid.x;
	add.s32 	%r112, %r110, %r111;
	mad.lo.s32 	%r113, %r108, %r2, %r112;
	mul.wide.s32 	%rd15, %r113, 16;
	add.s64 	%rd16, %rd14, %rd15;
	st.global.v4.f32 	[%rd16], {%f854, %f853, %f852, %f851};
	shl.b32 	%r114, %r2, 4;
	add.s32 	%r115, %r113, %r114;
	mul.wide.s32 	%rd17, %r115, 16;
	add.s64 	%rd18, %rd14, %rd17;
	st.global.v4.f32 	[%rd18], {%f850, %f849, %f848, %f847};
	shl.b32 	%r116, %r2, 5;
	add.s32 	%r117, %r113, %r116;
	mul.wide.s32 	%rd19, %r117, 16;
	add.s64 	%rd20, %rd14, %rd19;
	st.global.v4.f32 	[%rd20], {%f846, %f845, %f844, %f843};
	add.s32 	%r118, %r117, %r114;
	mul.wide.s32 	%rd21, %r118, 16;
	add.s64 	%rd22, %rd14, %rd21;
	st.global.v4.f32 	[%rd22], {%f842, %f841, %f840, %f839};
$L__BB0_13:
	ret;

}


// ===== COMPILED SASS (sm_100) =====

	.target	sm_100

	.elftype	@"ET_EXEC"


//--------------------- .note.nv.tkinfo           --------------------------
	.section	.note.nv.tkinfo,"",@"SHT_NOTE"
	.sectionflags	@"SHF_NOTE_NV_TKINFO"
	.tkinfo
        /*0018*/ 	.word	0x00000002
        /*0030*/ 	.string	""
        /*0030*/ 	.string	"ptxas"
        /*0030*/ 	.string	"Cuda compilation tools, release 13.0, V13.0.88"
        /*0030*/ 	.string	"Build cuda_13.0.r13.0/compiler.36424714_0"
        /*0030*/ 	.string	"-arch sm_100 -m 64 "



//--------------------- .note.nv.cuinfo           --------------------------
	.section	.note.nv.cuinfo,"",@"SHT_NOTE"
	.sectionflags	@"SHF_NOTE_NV_CUINFO"
        /*0018*/ 	.short	0x0002
        /*001a*/ 	.short	0x0064
        /*001c*/ 	.short	0x0082
	.zero		2


//--------------------- .nv.info                  --------------------------
	.section	.nv.info,"",@"SHT_CUDA_INFO"
	.align	4


	//----- nvinfo : EIATTR_REGCOUNT
	.align		4
        /*0000*/ 	.byte	0x04, 0x2f
        /*0002*/ 	.short	(.L_1 - .L_0)
	.align		4
.L_0:
        /*0004*/ 	.word	index@(_Z19kernel_matmul_t_optP6float4S0_S0_iii)
        /*0008*/ 	.word	0x00000040


	//----- nvinfo : EIATTR_FRAME_SIZE
	.align		4
.L_1:
        /*000c*/ 	.byte	0x04, 0x11
        /*000e*/ 	.short	(.L_3 - .L_2)
	.align		4
.L_2:
        /*0010*/ 	.word	index@(_Z19kernel_matmul_t_optP6float4S0_S0_iii)
        /*0014*/ 	.word	0x00000000


	//----- nvinfo : EIATTR_MIN_STACK_SIZE
	.align		4
.L_3:
        /*0018*/ 	.byte	0x04, 0x12
        /*001a*/ 	.short	(.L_5 - .L_4)
	.align		4
.L_4:
        /*001c*/ 	.word	index@(_Z19kernel_matmul_t_optP6float4S0_S0_iii)
        /*0020*/ 	.word	0x00000000
.L_5:


//--------------------- .nv.compat                --------------------------
	.section	.nv.compat,"",@"SHT_CUDA_COMPAT_INFO"
	.align	4
        /*0000*/ 	.byte	0x02, 0x09, 0x00, 0x00, 0x02, 0x02, 0x01, 0x00, 0x02, 0x05, 0x05, 0x00, 0x03, 0x07, 0x01, 0x01
        /*0010*/ 	.byte	0x02, 0x03, 0x00, 0x00, 0x02, 0x06, 0x01, 0x00, 0x04, 0x0b, 0x08, 0x00, 0x09, 0x00, 0x00, 0x00
        /*0020*/ 	.byte	0x00, 0x00, 0x00, 0x00


//--------------------- .nv.info._Z19kernel_matmul_t_optP6float4S0_S0_iii --------------------------
	.section	.nv.info._Z19kernel_matmul_t_optP6float4S0_S0_iii,"",@"SHT_CUDA_INFO"
	.sectionflags	@""
	.align	4


	//----- nvinfo : EIATTR_CUDA_API_VERSION
	.align		4
        /*0000*/ 	.byte	0x04, 0x37
        /*0002*/ 	.short	(.L_7 - .L_6)
.L_6:
        /*0004*/ 	.word	0x00000082


	//----- nvinfo : EIATTR_KPARAM_INFO
	.align		4
.L_7:
        /*0008*/ 	.byte	0x04, 0x17
        /*000a*/ 	.short	(.L_9 - .L_8)
.L_8:
        /*000c*/ 	.word	0x00000000
        /*0010*/ 	.short	0x0005
        /*0012*/ 	.short	0x0020
        /*0014*/ 	.byte	0x00, 0xf0, 0x11, 0x00


	//----- nvinfo : EIATTR_KPARAM_INFO
	.align		4
.L_9:
        /*0018*/ 	.byte	0x04, 0x17
        /*001a*/ 	.short	(.L_11 - .L_10)
.L_10:
        /*001c*/ 	.word	0x00000000
        /*0020*/ 	.short	0x0004
        /*0022*/ 	.short	0x001c
        /*0024*/ 	.byte	0x00, 0xf0, 0x11, 0x00


	//----- nvinfo : EIATTR_KPARAM_INFO
	.align		4
.L_11:
        /*0028*/ 	.byte	0x04, 0x17
        /*002a*/ 	.short	(.L_13 - .L_12)
.L_12:
        /*002c*/ 	.word	0x00000000
        /*0030*/ 	.short	0x0003
        /*0032*/ 	.short	0x0018
        /*0034*/ 	.byte	0x00, 0xf0, 0x11, 0x00


	//----- nvinfo : EIATTR_KPARAM_INFO
	.align		4
.L_13:
        /*0038*/ 	.byte	0x04, 0x17
        /*003a*/ 	.short	(.L_15 - .L_14)
.L_14:
        /*003c*/ 	.word	0x00000000
        /*0040*/ 	.short	0x0002
        /*0042*/ 	.short	0x0010
        /*0044*/ 	.byte	0x00, 0xf5, 0x21, 0x00


	//----- nvinfo : EIATTR_KPARAM_INFO
	.align		4
.L_15:
        /*0048*/ 	.byte	0x04, 0x17
        /*004a*/ 	.short	(.L_17 - .L_16)
.L_16:
        /*004c*/ 	.word	0x00000000
        /*0050*/ 	.short	0x0001
        /*0052*/ 	.short	0x0008
        /*0054*/ 	.byte	0x00, 0xf5, 0x21, 0x00


	//----- nvinfo : EIATTR_KPARAM_INFO
	.align		4
.L_17:
        /*0058*/ 	.byte	0x04, 0x17
        /*005a*/ 	.short	(.L_19 - .L_18)
.L_18:
        /*005c*/ 	.word	0x00000000
        /*0060*/ 	.short	0x0000
        /*0062*/ 	.short	0x0000
        /*0064*/ 	.byte	0x00, 0xf5, 0x21, 0x00


	//----- nvinfo : EIATTR_SPARSE_MMA_MASK
	.align		4
.L_19:
        /*0068*/ 	.byte	0x03, 0x50
        /*006a*/ 	.short	0x0000


	//----- nvinfo : EIATTR_MAXREG_COUNT
	.align		4
        /*006c*/ 	.byte	0x03, 0x1b
        /*006e*/ 	.short	0x00ff


	//----- nvinfo : EIATTR_NUM_BARRIERS
	.align		4
        /*0070*/ 	.byte	0x02, 0x4c
        /*0072*/ 	.byte	0x01
	.zero		1


	//----- nvinfo : EIATTR_MERCURY_ISA_VERSION
	.align		4
        /*0074*/ 	.byte	0x03, 0x5f
        /*0076*/ 	.short	0x0101


	//----- nvinfo : EIATTR_VRC_CTA_INIT_COUNT
	.align		4
        /*0078*/ 	.byte	0x02, 0x4a
	.zero		1
	.zero		1


	//----- nvinfo : EIATTR_EXIT_INSTR_OFFSETS
	.align		4
        /*007c*/ 	.byte	0x04, 0x1c
        /*007e*/ 	.short	(.L_21 - .L_20)


	//   ....[0]....
.L_20:
        /*0080*/ 	.word	0x00000090


	//   ....[1]....
        /*0084*/ 	.word	0x00002ca0


	//----- nvinfo : EIATTR_CBANK_PARAM_SIZE
	.align		4
.L_21:
        /*0088*/ 	.byte	0x03, 0x19
        /*008a*/ 	.short	0x0024


	//----- nvinfo : EIATTR_PARAM_CBANK
	.align		4
        /*008c*/ 	.byte	0x04, 0x0a
        /*008e*/ 	.short	(.L_23 - .L_22)
	.align		4
.L_22:
        /*0090*/ 	.word	index@(.nv.constant0._Z19kernel_matmul_t_optP6float4S0_S0_iii)
        /*0094*/ 	.short	0x0380
        /*0096*/ 	.short	0x0024


	//----- nvinfo : EIATTR_SW_WAR
	.align		4
.L_23:
        /*0098*/ 	.byte	0x04, 0x36
        /*009a*/ 	.short	(.L_25 - .L_24)
.L_24:
        /*009c*/ 	.word	0x00000008
.L_25:


//--------------------- .nv.callgraph             --------------------------
	.section	.nv.callgraph,"",@"SHT_CUDA_CALLGRAPH"
	.align	4
	.sectionentsize	8
	.align		4
        /*0000*/ 	.word	0x00000000
	.align		4
        /*0004*/ 	.word	0xffffffff
	.align		4
        /*0008*/ 	.word	0x00000000
	.align		4
        /*000c*/ 	.word	0xfffffffe
	.align		4
        /*0010*/ 	.word	0x00000000
	.align		4
        /*0014*/ 	.word	0xfffffffd
	.align		4
        /*0018*/ 	.word	0x00000000
	.align		4
        /*001c*/ 	.word	0xfffffffc


//--------------------- .text._Z19kernel_matmul_t_optP6float4S0_S0_iii --------------------------
	.section	.text._Z19kernel_matmul_t_optP6float4S0_S0_iii,"ax",@progbits
	.align	128
        .global         _Z19kernel_matmul_t_optP6float4S0_S0_iii
        .type           _Z19kernel_matmul_t_optP6float4S0_S0_iii,@function
        .size           _Z19kernel_matmul_t_optP6float4S0_S0_iii,(.L_x_3 - _Z19kernel_matmul_t_optP6float4S0_S0_iii)
        .other          _Z19kernel_matmul_t_optP6float4S0_S0_iii,@"STO_CUDA_ENTRY STV_DEFAULT"
_Z19kernel_matmul_t_optP6float4S0_S0_iii:
.text._Z19kernel_matmul_t_optP6float4S0_S0_iii:
[----:B------:R-:W-:Y:S08]  /*0000*/  LDC R1, c[0x0][0x37c] ;  /* 0x0000df00ff017b82 */ /* 0x000ff00000000800 */
[----:B------:R-:W0:Y:S08]  /*0010*/  S2UR UR4, SR_CTAID.Y ;  /* 0x00000000000479c3 */ /* 0x000e300000002600 */
[----:B------:R-:W1:Y:S08]  /*0020*/  S2UR UR5, SR_CTAID.X ;  /* 0x00000000000579c3 */ /* 0x000e700000002500 */
[----:B------:R-:W2:Y:S01]  /*0030*/  LDC.64 R2, c[0x0][0x398] ;  /* 0x0000e600ff027b82 */ /* 0x000ea20000000a00 */
[----:B0-----:R-:W-:Y:S01]  /*0040*/  USHF.L.U32 UR4, UR4, 0x6, URZ ;  /* 0x0000000604047899 */ /* 0x001fe200080006ff */
[----:B-1----:R-:W-:-:S04]  /*0050*/  MOV R40, UR5 ;  /* 0x0000000500287c02 */ /* 0x002fc80008000f00 */
[----:B------:R-:W-:Y:S02]  /*0060*/  SHF.L.U32 R0, R40, 0x6, RZ ;  /* 0x0000000628007819 */ /* 0x000fe400000006ff */
[----:B--2---:R-:W-:-:S04]  /*0070*/  ISETP.LE.U32.AND P0, PT, R2, UR4, PT ;  /* 0x0000000402007c0c */ /* 0x004fc8000bf03070 */
[----:B------:R-:W-:-:S13]  /*0080*/  ISETP.GE.U32.OR P0, PT, R0, R3, P0 ;  /* 0x000000030000720c */ /* 0x000fda0000706470 */
[----:B------:R-:W-:Y:S05]  /*0090*/  @P0 EXIT ;  /* 0x000000000000094d */ /* 0x000fea0003800000 */
[----:B------:R-:W0:Y:S01]  /*00a0*/  LDCU UR6, c[0x0][0x3a0] ;  /* 0x00007400ff0677ac */ /* 0x000e220008000800 */
[----:B------:R-:W-:Y:S02]  /*00b0*/  SHF.R.S32.HI R0, RZ, 0x1f, R3 ;  /* 0x0000001fff007819 */ /* 0x000fe40000011403 */
[----:B------:R-:W-:Y:S02]  /*00c0*/  CS2R R10, SRZ ;  /* 0x00000000000a7805 */ /* 0x000fe4000001ff00 */
[----:B------:R-:W-:Y:S02]  /*00d0*/  CS2R R8, SRZ ;  /* 0x0000000000087805 */ /* 0x000fe4000001ff00 */
[----:B------:R-:W-:Y:S02]  /*00e0*/  CS2R R30, SRZ ;  /* 0x00000000001e7805 */ /* 0x000fe4000001ff00 */
[----:B------:R-:W-:Y:S02]  /*00f0*/  LEA.HI R2, R0, R3, RZ, 0x2 ;  /* 0x0000000300027211 */ /* 0x000fe400078f10ff */
[----:B------:R-:W-:Y:S01]  /*0100*/  CS2R R28, SRZ ;  /* 0x00000000001c7805 */ /* 0x000fe2000001ff00 */
[----:B------:R-:W1:Y:S01]  /*0110*/  S2R R0, SR_TID.Y ;  /* 0x0000000000007919 */ /* 0x000e620000002200 */
[----:B------:R-:W-:-:S02]  /*0120*/  CS2R R38, SRZ ;  /* 0x0000000000267805 */ /* 0x000fc4000001ff00 */
[----:B------:R-:W-:Y:S02]  /*0130*/  CS2R R36, SRZ ;  /* 0x0000000000247805 */ /* 0x000fe4000001ff00 */
[----:B------:R-:W-:Y:S01]  /*0140*/  CS2R R6, SRZ ;  /* 0x0000000000067805 */ /* 0x000fe2000001ff00 */
[----:B------:R-:W2:Y:S01]  /*0150*/  S2R R3, SR_TID.X ;  /* 0x0000000000037919 */ /* 0x000ea20000002100 */
[----:B------:R-:W-:Y:S02]  /*0160*/  CS2R R4, SRZ ;  /* 0x0000000000047805 */ /* 0x000fe4000001ff00 */
[----:B------:R-:W-:Y:S01]  /*0170*/  SHF.R.S32.HI R2, RZ, 0x2, R2 ;  /* 0x00000002ff027819 */ /* 0x000fe20000011402 */
[----:B------:R-:W3:Y:S01]  /*0180*/  LDCU UR7, c[0x0][0x360] ;  /* 0x00006c00ff0777ac */ /* 0x000ee20008000800 */
[----:B0-----:R-:W-:Y:S02]  /*0190*/  UISETP.GE.AND UP0, UPT, UR6, 0x1, UPT ;  /* 0x000000010600788c */ /* 0x001fe4000bf06270 */
[----:B------:R-:W-:Y:S01]  /*01a0*/  USHF.R.S32.HI UR5, URZ, 0x1f, UR6 ;  /* 0x0000001fff057899 */ /* 0x000fe20008011406 */
[----:B------:R-:W0:Y:S03]  /*01b0*/  LDCU.64 UR12, c[0x0][0x358] ;  /* 0x00006b00ff0c77ac */ /* 0x000e260008000a00 */
[----:B------:R-:W-:-:S03]  /*01c0*/  ULEA.HI UR5, UR5, UR6, URZ, 0x2 ;  /* 0x0000000605057291 */ /* 0x000fc6000f8f10ff */
[----:B------:R-:W-:Y:S09]  /*01d0*/  BRA.U !UP0, `(.L_x_0) ;  /* 0x0000002908707547 */ /* 0x000ff2000b800000 */
[----:B-123--:R-:W-:Y:S01]  /*01e0*/  IMAD R56, R0, UR7, R3 ;  /* 0x0000000700387c24 */ /* 0x00efe2000f8e0203 */
[----:B------:R-:W-:Y:S01]  /*01f0*/  SHF.L.U32 R11, R40, 0x4, RZ ;  /* 0x00000004280b7819 */ /* 0x000fe200000006ff */
[----:B------:R-:W-:Y:S01]  /*0200*/  USHF.R.S32.HI UR8, URZ, 0x2, UR5 ;  /* 0x00000002ff087899 */ /* 0x000fe20008011405 */
[----:B------:R-:W1:Y:S02]  /*0210*/  LDCU UR14, c[0x0][0x3a0] ;  /* 0x00007400ff0e77ac */ /* 0x000e640008000800 */
[----:B------:R-:W-:Y:S02]  /*0220*/  SHF.R.U32.HI R59, RZ, 0x4, R56 ;  /* 0x00000004ff3b7819 */ /* 0x000fe40000011638 */
[C---:B------:R-:W-:Y:S01]  /*0230*/  LEA.HI R41, R56.reuse, UR4, RZ, 0x1d ;  /* 0x0000000438297c11 */ /* 0x040fe2000f8fe8ff */
[----:B------:R-:W2:Y:S01]  /*0240*/  LDCU UR11, c[0x0][0x398] ;  /* 0x00007300ff0b77ac */ /* 0x000ea20008000800 */
[C---:B------:R-:W-:Y:S01]  /*0250*/  IADD3 R12, PT, PT, R59.reuse, 0x10, RZ ;  /* 0x000000103b0c7810 */ /* 0x040fe20007ffe0ff */
[-CC-:B------:R-:W-:Y:S01]  /*0260*/  IMAD R14, R59, R2.reuse, R11.reuse ;  /* 0x000000023b0e7224 */ /* 0x180fe200078e020b */
[C---:B------:R-:W-:Y:S01]  /*0270*/  LOP3.LUT R57, R56.reuse, 0xf, RZ, 0xc0, !PT ;  /* 0x0000000f38397812 */ /* 0x040fe200078ec0ff */
[----:B------:R-:W-:Y:S01]  /*0280*/  UMOV UR5, 0x10 ;  /* 0x0000001000057882 */ /* 0x000fe20000000000 */
[----:B------:R-:W-:Y:S01]  /*0290*/  LOP3.LUT R56, R56, 0x7, RZ, 0xc0, !PT ;  /* 0x0000000738387812 */ /* 0x000fe200078ec0ff */
[----:B------:R-:W-:Y:S01]  /*02a0*/  IMAD R12, R12, R2, R11 ;  /* 0x000000020c0c7224 */ /* 0x000fe200078e020b */
[----:B------:R-:W-:Y:S01]  /*02b0*/  IADD3 R13, PT, PT, R41, 0x20, RZ ;  /* 0x00000020290d7810 */ /* 0x000fe20007ffe0ff */
[----:B------:R-:W-:Y:S01]  /*02c0*/  HFMA2 R11, -RZ, RZ, 0, 0 ;  /* 0x00000000ff0b7431 */ /* 0x000fe200000001ff */
[----:B------:R-:W-:Y:S01]  /*02d0*/  IADD3 R43, PT, PT, R57, R14, RZ ;  /* 0x0000000e392b7210 */ /* 0x000fe20007ffe0ff */
[--C-:B------:R-:W-:Y:S01]  /*02e0*/  IMAD R41, R41, UR8, R56.reuse ;  /* 0x0000000829297c24 */ /* 0x100fe2000f8e0238 */
[----:B------:R-:W-:Y:S01]  /*02f0*/  IADD3 R57, PT, PT, R57, R12, RZ ;  /* 0x0000000c39397210 */ /* 0x000fe20007ffe0ff */
[----:B------:R-:W-:-:S07]  /*0300*/  IMAD R42, R13, UR8, R56 ;  /* 0x000000080d2a7c24 */ /* 0x000fce000f8e0238 */
.L_x_1:
[----:B------:R-:W3:Y:S01]  /*0310*/  LDCU UR6, c[0x0][0x360] ;  /* 0x00006c00ff0677ac */ /* 0x000ee20008000800 */
[----:B------:R-:W4:Y:S01]  /*0320*/  S2R R40, SR_CTAID.X ;  /* 0x0000000000287919 */ /* 0x000f220000002500 */
[C---:B------:R-:W-:Y:S02]  /*0330*/  ISETP.GE.AND P1, PT, R56.reuse, UR8, PT ;  /* 0x0000000838007c0c */ /* 0x040fe4000bf26270 */
[----:B------:R-:W-:Y:S02]  /*0340*/  CS2R R18, SRZ ;  /* 0x0000000000127805 */ /* 0x000fe4000001ff00 */
[----:B------:R-:W-:Y:S02]  /*0350*/  ISETP.GE.AND P0, PT, R56, UR8, PT ;  /* 0x0000000838007c0c */ /* 0x000fe4000bf06270 */
[----:B------:R-:W-:Y:S02]  /*0360*/  CS2R R16, SRZ ;  /* 0x0000000000107805 */ /* 0x000fe4000001ff00 */
[----:B------:R-:W-:-:S02]  /*0370*/  CS2R R46, SRZ ;  /* 0x00000000002e7805 */ /* 0x000fc4000001ff00 */
[----:B------:R-:W-:Y:S01]  /*0380*/  CS2R R44, SRZ ;  /* 0x00000000002c7805 */ /* 0x000fe2000001ff00 */
[----:B---3--:R-:W-:-:S05]  /*0390*/  IMAD R20, R0, UR6, R3 ;  /* 0x0000000600147c24 */ /* 0x008fca000f8e0203 */
[----:B------:R-:W-:-:S04]  /*03a0*/  LEA.HI R0, R20, UR4, RZ, 0x1d ;  /* 0x0000000414007c11 */ /* 0x000fc8000f8fe8ff */
[C---:B------:R-:W-:Y:S02]  /*03b0*/  IADD3 R3, PT, PT, R0.reuse, 0x20, RZ ;  /* 0x0000002000037810 */ /* 0x040fe40007ffe0ff */
[----:B--2---:R-:W-:Y:S02]  /*03c0*/  ISETP.LT.AND P0, PT, R0, UR11, !P0 ;  /* 0x0000000b00007c0c */ /* 0x004fe4000c701270 */
[----:B------:R-:W-:Y:S02]  /*03d0*/  ISETP.GE.OR P1, PT, R3, UR11, P1 ;  /* 0x0000000b03007c0c */ /* 0x000fe40008f26670 */
[----:B------:R-:W-:Y:S02]  /*03e0*/  LOP3.LUT R3, R20, 0xf, RZ, 0xc0, !PT ;  /* 0x0000000f14037812 */ /* 0x000fe400078ec0ff */
[----:B------:R-:W-:Y:S02]  /*03f0*/  IADD3 R0, PT, PT, R59, 0x10, RZ ;  /* 0x000000103b007810 */ /* 0x000fe40007ffe0ff */
[----:B----4-:R-:W-:-:S04]  /*0400*/  LEA R3, R40, R3, 0x4 ;  /* 0x0000000328037211 */ /* 0x010fc800078e20ff */
[----:B------:R-:W-:Y:S01]  /*0410*/  ISETP.GE.AND P2, PT, R3, R2, PT ;  /* 0x000000020300720c */ /* 0x000fe20003f46270 */
[----:B------:R-:W2:Y:S03]  /*0420*/  @P0 LDC.64 R24, c[0x0][0x380] ;  /* 0x0000e000ff180b82 */ /* 0x000ea60000000a00 */
[----:B-1----:R-:W-:Y:S02]  /*0430*/  ISETP.GE.OR P3, PT, R59, UR14, P2 ;  /* 0x0000000e3b007c0c */ /* 0x002fe40009766670 */
[----:B------:R-:W-:-:S03]  /*0440*/  ISETP.GE.OR P2, PT, R0, UR14, P2 ;  /* 0x0000000e00007c0c */ /* 0x000fc60009746670 */
[----:B------:R-:W1:Y:S08]  /*0450*/  @!P1 LDC.64 R22, c[0x0][0x380] ;  /* 0x0000e000ff169b82 */ /* 0x000e700000000a00 */
[----:B------:R-:W3:Y:S08]  /*0460*/  @!P3 LDC.64 R14, c[0x0][0x388] ;  /* 0x0000e200ff0ebb82 */ /* 0x000ef00000000a00 */
[----:B------:R-:W4:Y:S01]  /*0470*/  @!P2 LDC.64 R12, c[0x0][0x388] ;  /* 0x0000e200ff0cab82 */ /* 0x000f220000000a00 */
[----:B--2---:R-:W-:Y:S01]  /*0480*/  @P0 IMAD.WIDE.U32 R24, R41, 0x10, R24 ;  /* 0x0000001029180825 */ /* 0x004fe200078e0018 */
[----:B------:R-:W-:-:S02]  /*0490*/  CS2R R50, SRZ ;  /* 0x0000000000327805 */ /* 0x000fc4000001ff00 */
[----:B------:R-:W-:Y:S02]  /*04a0*/  CS2R R48, SRZ ;  /* 0x0000000000307805 */ /* 0x000fe4000001ff00 */
[----:B------:R-:W-:Y:S02]  /*04b0*/  CS2R R54, SRZ ;  /* 0x0000000000367805 */ /* 0x000fe4000001ff00 */
[----:B------:R-:W-:Y:S01]  /*04c0*/  CS2R R52, SRZ ;  /* 0x0000000000347805 */ /* 0x000fe2000001ff00 */
[----:B0-----:R-:W2:Y:S01]  /*04d0*/  @P0 LDG.E.128 R16, desc[UR12][R24.64] ;  /* 0x0000000c18100981 */ /* 0x001ea2000c1e1d00 */
[----:B-1----:R-:W-:-:S05]  /*04e0*/  @!P1 IMAD.WIDE.U32 R22, R42, 0x10, R22 ;  /* 0x000000102a169825 */ /* 0x002fca00078e0016 */
[----:B------:R0:W5:Y:S01]  /*04f0*/  @!P1 LDG.E.128 R44, desc[UR12][R22.64] ;  /* 0x0000000c162c9981 */ /* 0x000162000c1e1d00 */
[----:B---3--:R-:W-:-:S05]  /*0500*/  @!P3 IMAD.WIDE R14, R43, 0x10, R14 ;  /* 0x000000102b0eb825 */ /* 0x008fca00078e020e */
[----:B------:R-:W3:Y:S01]  /*0510*/  @!P3 LDG.E.128 R48, desc[UR12][R14.64] ;  /* 0x0000000c0e30b981 */ /* 0x000ee2000c1e1d00 */
[----:B----4-:R-:W-:-:S05]  /*0520*/  @!P2 IMAD.WIDE R12, R57, 0x10, R12 ;  /* 0x00000010390ca825 */ /* 0x010fca00078e020c */
[----:B------:R1:W4:Y:S01]  /*0530*/  @!P2 LDG.E.128 R52, desc[UR12][R12.64] ;  /* 0x0000000c0c34a981 */ /* 0x000322000c1e1d00 */
[----:B------:R-:W1:Y:S01]  /*0540*/  S2R R0, SR_TID.Y ;  /* 0x0000000000007919 */ /* 0x000e620000002200 */
[----:B------:R-:W1:Y:S01]  /*0550*/  S2R R3, SR_TID.X ;  /* 0x0000000000037919 */ /* 0x000e620000002100 */
[----:B------:R-:W1:Y:S01]  /*0560*/  S2UR UR7, SR_CgaCtaId ;  /* 0x00000000000779c3 */ /* 0x000e620000008800 */
[----:B------:R-:W1:Y:S01]  /*0570*/  LDCU UR10, c[0x0][0x360] ;  /* 0x00006c00ff0a77ac */ /* 0x000e620008000800 */
[----:B------:R-:W-:Y:S01]  /*0580*/  UMOV UR6, 0x400 ;  /* 0x0000040000067882 */ /* 0x000fe20000000000 */
[----:B------:R-:W-:-:S04]  /*0590*/  SHF.L.U32 R20, R20, 0x4, RZ ;  /* 0x0000000414147819 */ /* 0x000fc800000006ff */
[C---:B------:R-:W-:Y:S02]  /*05a0*/  LOP3.LUT R21, R20.reuse, 0x70, RZ, 0xc0, !PT ;  /* 0x0000007014157812 */ /* 0x040fe400078ec0ff */
[C---:B0-----:R-:W-:Y:S02]  /*05b0*/  LOP3.LUT R22, R20.reuse, 0xffffff80, RZ, 0xc0, !PT ;  /* 0xffffff8014167812 */ /* 0x041fe400078ec0ff */
[C---:B-1----:R-:W-:Y:S02]  /*05c0*/  LOP3.LUT R12, R20.reuse, 0xf0, RZ, 0xc0, !PT ;  /* 0x000000f0140c7812 */ /* 0x042fe400078ec0ff */
[----:B------:R-:W-:Y:S01]  /*05d0*/  LOP3.LUT R13, R20, 0xffffff00, RZ, 0xc0, !PT ;  /* 0xffffff00140d7812 */ /* 0x000fe200078ec0ff */
[----:B------:R-:W-:Y:S02]  /*05e0*/  ULEA UR9, UR7, UR6, 0x18 ;  /* 0x0000000607097291 */ /* 0x000fe4000f8ec0ff */
[----:B------:R-:W-:Y:S01]  /*05f0*/  UIADD3 UR6, UPT, UPT, UR6, 0x2000, URZ ;  /* 0x0000200006067890 */ /* 0x000fe2000fffe0ff */
[----:B------:R-:W-:-:S03]  /*0600*/  IMAD R14, R0, UR10, R3 ;  /* 0x0000000a000e7c24 */ /* 0x000fc6000f8e0203 */
[----:B------:R-:W-:Y:S02]  /*0610*/  ULEA UR6, UR7, UR6, 0x18 ;  /* 0x0000000607067291 */ /* 0x000fe4000f8ec0ff */
[----:B------:R-:W-:-:S04]  /*0620*/  SHF.L.U32 R14, R14, 0x4, RZ ;  /* 0x000000040e0e7819 */ /* 0x000fc800000006ff */
[C---:B------:R-:W-:Y:S02]  /*0630*/  LOP3.LUT R15, R14.reuse, 0xf0, RZ, 0xc0, !PT ;  /* 0x000000f00e0f7812 */ /* 0x040fe400078ec0ff */
[----:B------:R-:W-:Y:S02]  /*0640*/  LOP3.LUT R14, R14, 0xffffff00, RZ, 0xc0, !PT ;  /* 0xffffff000e0e7812 */ /* 0x000fe400078ec0ff */
[----:B------:R-:W-:Y:S02]  /*0650*/  IADD3 R61, PT, PT, R22, UR9, R21 ;  /* 0x00000009163d7c10 */ /* 0x000fe4000fffe015 */
[----:B------:R-:W-:Y:S02]  /*0660*/  IADD3 R12, PT, PT, R13, UR6, R12 ;  /* 0x000000060d0c7c10 */ /* 0x000fe4000fffe00c */
[----:B------:R-:W-:Y:S02]  /*0670*/  IADD3 R14, PT, PT, R14, UR6, R15 ;  /* 0x000000060e0e7c10 */ /* 0x000fe4000fffe00f */
[----:B------:R-:W-:-:S02]  /*0680*/  LEA R60, R0, UR9, 0x7 ;  /* 0x00000009003c7c11 */ /* 0x000fc4000f8e38ff */
[----:B------:R-:W-:Y:S01]  /*0690*/  LEA R58, R3, UR6, 0x4 ;  /* 0x00000006033a7c11 */ /* 0x000fe2000f8e20ff */
[----:B--2---:R-:W-:Y:S04]  /*06a0*/  STS.128 [R61], R16 ;  /* 0x000000103d007388 */ /* 0x004fe80000000c00 */
[----:B-----5:R-:W-:Y:S04]  /*06b0*/  STS.128 [R61+0x1000], R44 ;  /* 0x0010002c3d007388 */ /* 0x020fe80000000c00 */
[----:B---3--:R-:W-:Y:S04]  /*06c0*/  STS.128 [R12], R48 ;  /* 0x000000300c007388 */ /* 0x008fe80000000c00 */
[----:B----4-:R-:W-:Y:S01]  /*06d0*/  STS.128 [R14+0x1000], R52 ;  /* 0x001000340e007388 */ /* 0x010fe20000000c00 */
[----:B------:R-:W-:Y:S06]  /*06e0*/  BAR.SYNC.DEFER_BLOCKING 0x0 ;  /* 0x0000000000007b1d */ /* 0x000fec0000010000 */
[----:B------:R-:W-:Y:S04]  /*06f0*/  LDS.128 R24, [R60] ;  /* 0x000000003c187984 */ /* 0x000fe80000000c00 */
[----:B------:R-:W0:Y:S04]  /*0700*/  LDS.128 R20, [R58] ;  /* 0x000000003a147984 */ /* 0x000e280000000c00 */
[----:B------:R-:W1:Y:S04]  /*0710*/  LDS.128 R12, [R60+0x800] ;  /* 0x000800003c0c7984 */ /* 0x000e680000000c00 */
[----:B------:R-:W2:Y:S04]  /*0720*/  LDS.128 R32, [R60+0x1000] ;  /* 0x001000003c207984 */ /* 0x000ea80000000c00 */
[----:B------:R-:W3:Y:S01]  /*0730*/  LDS.128 R16, [R60+0x1800] ;  /* 0x001800003c107984 */ /* 0x000ee20000000c00 */
[C---:B0-----:R-:W-:Y:S01]  /*0740*/  FFMA R44, R24.reuse, R20, R4 ;  /* 0x00000014182c7223 */ /* 0x041fe20000000004 */
[C---:B------:R-:W-:Y:S01]  /*0750*/  FFMA R46, R24.reuse, R21, R5 ;  /* 0x00000015182e7223 */ /* 0x040fe20000000005 */
[C---:B------:R-:W-:Y:S01]  /*0760*/  FFMA R45, R24.reuse, R22, R6 ;  /* 0x00000016182d7223 */ /* 0x040fe20000000006 */
[----:B------:R-:W-:Y:S01]  /*0770*/  FFMA R24, R24, R23, R7 ;  /* 0x0000001718187223 */ /* 0x000fe20000000007 */
[-C--:B-1----:R-:W-:Y:S01]  /*0780*/  FFMA R47, R20, R12.reuse, R36 ;  /* 0x0000000c142f7223 */ /* 0x082fe20000000024 */
[-C--:B------:R-:W-:Y:S01]  /*0790*/  FFMA R49, R22, R12.reuse, R38 ;  /* 0x0000000c16317223 */ /* 0x080fe20000000026 */
[----:B------:R-:W0:Y:S01]  /*07a0*/  LDS.128 R4, [R58+0x100] ;  /* 0x000100003a047984 */ /* 0x000e220000000c00 */
[-C--:B------:R-:W-:Y:S01]  /*07b0*/  FFMA R36, R21, R12.reuse, R37 ;  /* 0x0000000c15247223 */ /* 0x080fe20000000025 */
[----:B------:R-:W-:Y:S01]  /*07c0*/  FFMA R38, R23, R12, R39 ;  /* 0x0000000c17267223 */ /* 0x000fe20000000027 */
[-C--:B--2---:R-:W-:Y:S01]  /*07d0*/  FFMA R37, R20, R32.reuse, R28 ;  /* 0x0000002014257223 */ /* 0x084fe2000000001c */
[-C--:B------:R-:W-:Y:S01]  /*07e0*/  FFMA R12, R21, R32.reuse, R29 ;  /* 0x00000020150c7223 */ /* 0x080fe2000000001d */
[-C--:B------:R-:W-:Y:S01]  /*07f0*/  FFMA R39, R22, R32.reuse, R30 ;  /* 0x0000002016277223 */ /* 0x080fe2000000001e */
[----:B------:R-:W-:-:S02]  /*0800*/  FFMA R32, R23, R32, R31 ;  /* 0x0000002017207223 */ /* 0x000fc4000000001f */
[----:B------:R-:W1:Y:S01]  /*0810*/  LDS.128 R28, [R58+0x200] ;  /* 0x000200003a1c7984 */ /* 0x000e620000000c00 */
[-C--:B---3--:R-:W-:Y:S01]  /*0820*/  FFMA R51, R20, R16.reuse, R8 ;  /* 0x0000001014337223 */ /* 0x088fe20000000008 */
[-C--:B------:R-:W-:Y:S01]  /*0830*/  FFMA R20, R21, R16.reuse, R9 ;  /* 0x0000001015147223 */ /* 0x080fe20000000009 */
[-C--:B------:R-:W-:Y:S01]  /*0840*/  FFMA R21, R22, R16.reuse, R10 ;  /* 0x0000001016157223 */ /* 0x080fe2000000000a */
[----:B------:R-:W-:Y:S02]  /*0850*/  FFMA R16, R23, R16, R11 ;  /* 0x0000001017107223 */ /* 0x000fe4000000000b */
[----:B------:R-:W2:Y:S01]  /*0860*/  LDS.128 R8, [R58+0x300] ;  /* 0x000300003a087984 */ /* 0x000ea20000000c00 */
[----:B0-----:R-:W-:Y:S01]  /*0870*/  FFMA R23, R25, R4, R44 ;  /* 0x0000000419177223 */ /* 0x001fe2000000002c */
[-C--:B------:R-:W-:Y:S01]  /*0880*/  FFMA R47, R4, R13.reuse, R47 ;  /* 0x0000000d042f7223 */ /* 0x080fe2000000002f */
[-C--:B------:R-:W-:Y:S01]  /*0890*/  FFMA R36, R5, R13.reuse, R36 ;  /* 0x0000000d05247223 */ /* 0x080fe20000000024 */
[-C--:B------:R-:W-:Y:S01]  /*08a0*/  FFMA R49, R6, R13.reuse, R49 ;  /* 0x0000000d06317223 */ /* 0x080fe20000000031 */
[----:B------:R-:W-:Y:S01]  /*08b0*/  FFMA R38, R7, R13, R38 ;  /* 0x0000000d07267223 */ /* 0x000fe20000000026 */
[-C--:B------:R-:W-:Y:S01]  /*08c0*/  FFMA R20, R5, R17.reuse, R20 ;  /* 0x0000001105147223 */ /* 0x080fe20000000014 */
[----:B------:R-:W-:Y:S01]  /*08d0*/  FFMA R44, R7, R17, R16 ;  /* 0x00000011072c7223 */ /* 0x000fe20000000010 */
[----:B------:R-:W-:Y:S01]  /*08e0*/  FFMA R46, R25, R5, R46 ;  /* 0x00000005192e7223 */ /* 0x000fe2000000002e */
[-C--:B-1----:R-:W-:Y:S01]  /*08f0*/  FFMA R47, R28, R14.reuse, R47 ;  /* 0x0000000e1c2f7223 */ /* 0x082fe2000000002f */
[-C--:B------:R-:W-:Y:S01]  /*0900*/  FFMA R36, R29, R14.reuse, R36 ;  /* 0x0000000e1d247223 */ /* 0x080fe20000000024 */
[-C--:B------:R-:W-:Y:S01]  /*0910*/  FFMA R49, R30, R14.reuse, R49 ;  /* 0x0000000e1e317223 */ /* 0x080fe20000000031 */
[----:B------:R-:W-:Y:S01]  /*0920*/  FFMA R38, R31, R14, R38 ;  /* 0x0000000e1f267223 */ /* 0x000fe20000000026 */
[C---:B------:R-:W-:Y:S01]  /*0930*/  FFMA R45, R25.reuse, R6, R45 ;  /* 0x00000006192d7223 */ /* 0x040fe2000000002d */
[----:B------:R-:W-:Y:S01]  /*0940*/  FFMA R24, R25, R7, R24 ;  /* 0x0000000719187223 */ /* 0x000fe20000000018 */
[-C--:B------:R-:W-:Y:S01]  /*0950*/  FFMA R37, R4, R33.reuse, R37 ;  /* 0x0000002104257223 */ /* 0x080fe20000000025 */
[-C--:B------:R-:W-:Y:S01]  /*0960*/  FFMA R12, R5, R33.reuse, R12 ;  /* 0x00000021050c7223 */ /* 0x080fe2000000000c */
[-C--:B------:R-:W-:Y:S01]  /*0970*/  FFMA R39, R6, R33.reuse, R39 ;  /* 0x0000002106277223 */ /* 0x080fe20000000027 */
[----:B------:R-:W-:Y:S01]  /*0980*/  FFMA R32, R7, R33, R32 ;  /* 0x0000002107207223 */ /* 0x000fe20000000020 */
[-C--:B------:R-:W-:Y:S01]  /*0990*/  FFMA R51, R4, R17.reuse, R51 ;  /* 0x0000001104337223 */ /* 0x080fe20000000033 */
[----:B------:R-:W-:Y:S01]  /*09a0*/  FFMA R13, R6, R17, R21 ;  /* 0x00000011060d7223 */ /* 0x000fe20000000015 */
[----:B------:R-:W-:Y:S01]  /*09b0*/  FFMA R16, R26, R28, R23 ;  /* 0x0000001c1a107223 */ /* 0x000fe20000000017 */
[C---:B------:R-:W-:Y:S01]  /*09c0*/  FFMA R14, R29.reuse, R18, R20 ;  /* 0x000000121d0e7223 */ /* 0x040fe20000000014 */
[----:B------:R-:W-:Y:S04]  /*09d0*/  LDS.128 R4, [R58+0x400] ;  /* 0x000400003a047984 */ /* 0x000fe80000000c00 */
[----:B------:R-:W0:Y:S01]  /*09e0*/  LDS.128 R20, [R60+0x10] ;  /* 0x000010003c147984 */ /* 0x000e220000000c00 */
[CC--:B------:R-:W-:Y:S01]  /*09f0*/  FFMA R37, R28.reuse, R34.reuse, R37 ;  /* 0x000000221c257223 */ /* 0x0c0fe20000000025 */
[----:B------:R-:W-:Y:S01]  /*0a00*/  FFMA R12, R29, R34, R12 ;  /* 0x000000221d0c7223 */ /* 0x000fe2000000000c */
[----:B------:R-:W-:Y:S01]  /*0a10*/  FFMA R51, R28, R18, R51 ;  /* 0x000000121c337223 */ /* 0x000fe20000000033 */
[C---:B------:R-:W-:Y:S01]  /*0a20*/  FFMA R46, R26.reuse, R29, R46 ;  /* 0x0000001d1a2e7223 */ /* 0x040fe2000000002e */
[C---:B------:R-:W-:Y:S01]  /*0a30*/  FFMA R45, R26.reuse, R30, R45 ;  /* 0x0000001e1a2d7223 */ /* 0x040fe2000000002d */
[----:B------:R-:W-:Y:S01]  /*0a40*/  FFMA R24, R26, R31, R24 ;  /* 0x0000001f1a187223 */ /* 0x000fe20000000018 */
[CC--:B------:R-:W-:Y:S01]  /*0a50*/  FFMA R39, R30.reuse, R34.reuse, R39 ;  /* 0x000000221e277223 */ /* 0x0c0fe20000000027 */
[C---:B------:R-:W-:Y:S01]  /*0a60*/  FFMA R32, R31.reuse, R34, R32 ;  /* 0x000000221f207223 */ /* 0x040fe20000000020 */
[-C--:B------:R-:W-:Y:S01]  /*0a70*/  FFMA R17, R30, R18.reuse, R13 ;  /* 0x000000121e117223 */ /* 0x080fe2000000000d */
[----:B------:R-:W-:Y:S01]  /*0a80*/  FFMA R44, R31, R18, R44 ;  /* 0x000000121f2c7223 */ /* 0x000fe2000000002c */
[----:B--2---:R-:W-:Y:S01]  /*0a90*/  FFMA R33, R27, R8, R16 ;  /* 0x000000081b217223 */ /* 0x004fe20000000010 */
[C---:B------:R-:W-:Y:S01]  /*0aa0*/  FFMA R47, R8.reuse, R15, R47 ;  /* 0x0000000f082f7223 */ /* 0x040fe2000000002f */
[C---:B------:R-:W-:Y:S01]  /*0ab0*/  FFMA R37, R8.reuse, R35, R37 ;  /* 0x0000002308257223 */ /* 0x040fe20000000025 */
[----:B------:R-:W-:Y:S01]  /*0ac0*/  FFMA R51, R8, R19, R51 ;  /* 0x0000001308337223 */ /* 0x000fe20000000033 */
[----:B------:R-:W1:Y:S01]  /*0ad0*/  LDS.128 R28, [R60+0x810] ;  /* 0x000810003c1c7984 */ /* 0x000e620000000c00 */
[-C--:B------:R-:W-:Y:S01]  /*0ae0*/  FFMA R36, R9, R15.reuse, R36 ;  /* 0x0000000f09247223 */ /* 0x080fe20000000024 */
[CC--:B------:R-:W-:Y:S01]  /*0af0*/  FFMA R49, R10.reuse, R15.reuse, R49 ;  /* 0x0000000f0a317223 */ /* 0x0c0fe20000000031 */
[----:B------:R-:W-:Y:S01]  /*0b00*/  FFMA R38, R11, R15, R38 ;  /* 0x0000000f0b267223 */ /* 0x000fe20000000026 */
[C---:B------:R-:W-:Y:S01]  /*0b10*/  FFMA R34, R9.reuse, R35, R12 ;  /* 0x0000002309227223 */ /* 0x040fe2000000000c */
[----:B------:R-:W-:Y:S01]  /*0b20*/  FFMA R8, R9, R19, R14 ;  /* 0x0000001309087223 */ /* 0x000fe2000000000e */
[C---:B------:R-:W-:Y:S01]  /*0b30*/  FFMA R46, R27.reuse, R9, R46 ;  /* 0x000000091b2e7223 */ /* 0x040fe2000000002e */
[----:B------:R-:W2:Y:S01]  /*0b40*/  LDS.128 R12, [R60+0x1010] ;  /* 0x001010003c0c7984 */ /* 0x000ea20000000c00 */
[C---:B------:R-:W-:Y:S01]  /*0b50*/  FFMA R45, R27.reuse, R10, R45 ;  /* 0x0000000a1b2d7223 */ /* 0x040fe2000000002d */
[----:B------:R-:W-:Y:S01]  /*0b60*/  FFMA R16, R27, R11, R24 ;  /* 0x0000000b1b107223 */ /* 0x000fe20000000018 */
[C---:B------:R-:W-:Y:S01]  /*0b70*/  FFMA R39, R10.reuse, R35, R39 ;  /* 0x000000230a277223 */ /* 0x040fe20000000027 */
[-C--:B------:R-:W-:Y:S01]  /*0b80*/  FFMA R9, R10, R19.reuse, R17 ;  /* 0x000000130a097223 */ /* 0x080fe20000000011 */
[----:B------:R-:W3:Y:S01]  /*0b90*/  LDS.128 R24, [R60+0x1810] ;  /* 0x001810003c187984 */ /* 0x000ee20000000c00 */
[----:B------:R-:W-:Y:S01]  /*0ba0*/  FFMA R44, R11, R19, R44 ;  /* 0x000000130b2c7223 */ /* 0x000fe2000000002c */
[C---:B0-----:R-:W-:Y:S01]  /*0bb0*/  FFMA R10, R20.reuse, R4, R33 ;  /* 0x00000004140a7223 */ /* 0x041fe20000000021 */
[C---:B------:R-:W-:Y:S01]  /*0bc0*/  FFMA R46, R20.reuse, R5, R46 ;  /* 0x00000005142e7223 */ /* 0x040fe2000000002e */
[C---:B------:R-:W-:Y:S01]  /*0bd0*/  FFMA R45, R20.reuse, R6, R45 ;  /* 0x00000006142d7223 */ /* 0x040fe2000000002d */
[----:B------:R-:W-:-:S02]  /*0be0*/  FFMA R20, R20, R7, R16 ;  /* 0x0000000714147223 */ /* 0x000fc40000000010 */
[----:B------:R-:W0:Y:S01]  /*0bf0*/  LDS.128 R16, [R58+0x500] ;  /* 0x000500003a107984 */ /* 0x000e220000000c00 */
[----:B------:R-:W-:Y:S01]  /*0c00*/  FFMA R32, R11, R35, R32 ;  /* 0x000000230b207223 */ /* 0x000fe20000000020 */
[-C--:B-1----:R-:W-:Y:S01]  /*0c10*/  FFMA R47, R4, R28.reuse, R47 ;  /* 0x0000001c042f7223 */ /* 0x082fe2000000002f */
[-C--:B------:R-:W-:Y:S01]  /*0c20*/  FFMA R36, R5, R28.reuse, R36 ;  /* 0x0000001c05247223 */ /* 0x080fe20000000024 */
[-C--:B------:R-:W-:Y:S01]  /*0c30*/  FFMA R49, R6, R28.reuse, R49 ;  /* 0x0000001c06317223 */ /* 0x080fe20000000031 */
[----:B------:R-:W-:Y:S01]  /*0c40*/  FFMA R38, R7, R28, R38 ;  /* 0x0000001c07267223 */ /* 0x000fe20000000026 */
[-C--:B--2---:R-:W-:Y:S01]  /*0c50*/  FFMA R37, R4, R12.reuse, R37 ;  /* 0x0000000c04257223 */ /* 0x084fe20000000025 */
[-C--:B------:R-:W-:Y:S01]  /*0c60*/  FFMA R28, R5, R12.reuse, R34 ;  /* 0x0000000c051c7223 */ /* 0x080fe20000000022 */
[-C--:B------:R-:W-:Y:S01]  /*0c70*/  FFMA R39, R6, R12.reuse, R39 ;  /* 0x0000000c06277223 */ /* 0x080fe20000000027 */
[----:B------:R-:W-:Y:S02]  /*0c80*/  FFMA R12, R7, R12, R32 ;  /* 0x0000000c070c7223 */ /* 0x000fe40000000020 */
[----:B------:R-:W1:Y:S01]  /*0c90*/  LDS.128 R32, [R58+0x600] ;  /* 0x000600003a207984 */ /* 0x000e620000000c00 */
[-C--:B---3--:R-:W-:Y:S01]  /*0ca0*/  FFMA R51, R4, R24.reuse, R51 ;  /* 0x0000001804337223 */ /* 0x088fe20000000033 */
[-C--:B------:R-:W-:Y:S01]  /*0cb0*/  FFMA R4, R5, R24.reuse, R8 ;  /* 0x0000001805047223 */ /* 0x080fe20000000008 */
[-C--:B------:R-:W-:Y:S01]  /*0cc0*/  FFMA R44, R7, R24.reuse, R44 ;  /* 0x00000018072c7223 */ /* 0x080fe2000000002c */
[----:B------:R-:W-:Y:S01]  /*0cd0*/  FFMA R5, R6, R24, R9 ;  /* 0x0000001806057223 */ /* 0x000fe20000000009 */
[----:B0-----:R-:W-:-:S02]  /*0ce0*/  FFMA R7, R21, R16, R10 ;  /* 0x0000001015077223 */ /* 0x001fc4000000000a */
[----:B------:R-:W0:Y:S01]  /*0cf0*/  LDS.128 R8, [R58+0x700] ;  /* 0x000700003a087984 */ /* 0x000e220000000c00 */
[C---:B------:R-:W-:Y:S01]  /*0d00*/  FFMA R46, R21.reuse, R17, R46 ;  /* 0x00000011152e7223 */ /* 0x040fe2000000002e */
[C---:B------:R-:W-:Y:S01]  /*0d10*/  FFMA R45, R21.reuse, R18, R45 ;  /* 0x00000012152d7223 */ /* 0x040fe2000000002d */
[----:B------:R-:W-:Y:S01]  /*0d20*/  FFMA R20, R21, R19, R20 ;  /* 0x0000001315147223 */ /* 0x000fe20000000014 */
[-C--:B------:R-:W-:Y:S01]  /*0d30*/  FFMA R37, R16, R13.reuse, R37 ;  /* 0x0000000d10257223 */ /* 0x080fe20000000025 */
[-C--:B------:R-:W-:Y:S01]  /*0d40*/  FFMA R28, R17, R13.reuse, R28 ;  /* 0x0000000d111c7223 */ /* 0x080fe2000000001c */
[-C--:B------:R-:W-:Y:S01]  /*0d50*/  FFMA R39, R18, R13.reuse, R39 ;  /* 0x0000000d12277223 */ /* 0x080fe20000000027 */
[----:B------:R-:W-:Y:S01]  /*0d60*/  FFMA R6, R19, R13, R12 ;  /* 0x0000000d13067223 */ /* 0x000fe2000000000c */
[C---:B------:R-:W-:Y:S01]  /*0d70*/  FFMA R4, R17.reuse, R25, R4 ;  /* 0x0000001911047223 */ /* 0x040fe20000000004 */
[-C--:B------:R-:W-:Y:S01]  /*0d80*/  FFMA R47, R16, R29.reuse, R47 ;  /* 0x0000001d102f7223 */ /* 0x080fe2000000002f */
[-C--:B------:R-:W-:Y:S01]  /*0d90*/  FFMA R36, R17, R29.reuse, R36 ;  /* 0x0000001d11247223 */ /* 0x080fe20000000024 */
[-C--:B------:R-:W-:Y:S01]  /*0da0*/  FFMA R49, R18, R29.reuse, R49 ;  /* 0x0000001d12317223 */ /* 0x080fe20000000031 */
[C---:B------:R-:W-:Y:S01]  /*0db0*/  FFMA R38, R19.reuse, R29, R38 ;  /* 0x0000001d13267223 */ /* 0x040fe20000000026 */
[-C--:B------:R-:W-:Y:S01]  /*0dc0*/  FFMA R51, R16, R25.reuse, R51 ;  /* 0x0000001910337223 */ /* 0x080fe20000000033 */
[-C--:B------:R-:W-:Y:S01]  /*0dd0*/  FFMA R13, R18, R25.reuse, R5 ;  /* 0x00000019120d7223 */ /* 0x080fe20000000005 */
[----:B------:R-:W-:-:S02]  /*0de0*/  FFMA R44, R19, R25, R44 ;  /* 0x00000019132c7223 */ /* 0x000fc4000000002c */
[----:B------:R-:W-:Y:S01]  /*0df0*/  LDS.128 R16, [R60+0x20] ;  /* 0x000020003c107984 */ /* 0x000fe20000000c00 */
[C---:B-1----:R-:W-:Y:S01]  /*0e00*/  FFMA R12, R22.reuse, R32, R7 ;  /* 0x00000020160c7223 */ /* 0x042fe20000000007 */
[C---:B------:R-:W-:Y:S01]  /*0e10*/  FFMA R46, R22.reuse, R33, R46 ;  /* 0x00000021162e7223 */ /* 0x040fe2000000002e */
[C---:B------:R-:W-:Y:S01]  /*0e20*/  FFMA R45, R22.reuse, R34, R45 ;  /* 0x00000022162d7223 */ /* 0x040fe2000000002d */
[----:B------:R-:W-:Y:S01]  /*0e30*/  FFMA R20, R22, R35, R20 ;  /* 0x0000002316147223 */ /* 0x000fe20000000014 */
[-C--:B------:R-:W-:Y:S01]  /*0e40*/  FFMA R37, R32, R14.reuse, R37 ;  /* 0x0000000e20257223 */ /* 0x080fe20000000025 */
[-C--:B------:R-:W-:Y:S01]  /*0e50*/  FFMA R28, R33, R14.reuse, R28 ;  /* 0x0000000e211c7223 */ /* 0x080fe2000000001c */
[-C--:B------:R-:W-:Y:S01]  /*0e60*/  FFMA R39, R34, R14.reuse, R39 ;  /* 0x0000000e22277223 */ /* 0x080fe20000000027 */
[----:B------:R-:W-:Y:S01]  /*0e70*/  FFMA R14, R35, R14, R6 ;  /* 0x0000000e230e7223 */ /* 0x000fe20000000006 */
[C---:B------:R-:W-:Y:S02]  /*0e80*/  FFMA R22, R33.reuse, R26, R4 ;  /* 0x0000001a21167223 */ /* 0x040fe40000000004 */
[----:B------:R-:W1:Y:S01]  /*0e90*/  LDS.128 R4, [R58+0x800] ;  /* 0x000800003a047984 */ /* 0x000e620000000c00 */
[-C--:B------:R-:W-:Y:S01]  /*0ea0*/  FFMA R47, R32, R30.reuse, R47 ;  /* 0x0000001e202f7223 */ /* 0x080fe2000000002f */
[-C--:B------:R-:W-:Y:S01]  /*0eb0*/  FFMA R36, R33, R30.reuse, R36 ;  /* 0x0000001e21247223 */ /* 0x080fe20000000024 */
[-C--:B------:R-:W-:Y:S01]  /*0ec0*/  FFMA R49, R34, R30.reuse, R49 ;  /* 0x0000001e22317223 */ /* 0x080fe20000000031 */
[C---:B------:R-:W-:Y:S01]  /*0ed0*/  FFMA R38, R35.reuse, R30, R38 ;  /* 0x0000001e23267223 */ /* 0x040fe20000000026 */
[-C--:B------:R-:W-:Y:S01]  /*0ee0*/  FFMA R51, R32, R26.reuse, R51 ;  /* 0x0000001a20337223 */ /* 0x080fe20000000033 */
[-C--:B------:R-:W-:Y:S01]  /*0ef0*/  FFMA R21, R34, R26.reuse, R13 ;  /* 0x0000001a22157223 */ /* 0x080fe2000000000d */
[----:B------:R-:W-:-:S02]  /*0f00*/  FFMA R44, R35, R26, R44 ;  /* 0x0000001a232c7223 */ /* 0x000fc4000000002c */
[----:B------:R-:W2:Y:S01]  /*0f10*/  LDS.128 R32, [R60+0x820] ;  /* 0x000820003c207984 */ /* 0x000ea20000000c00 */
[----:B0-----:R-:W-:Y:S01]  /*0f20*/  FFMA R25, R23, R8, R12 ;  /* 0x0000000817197223 */ /* 0x001fe2000000000c */
[-C--:B------:R-:W-:Y:S01]  /*0f30*/  FFMA R37, R8, R15.reuse, R37 ;  /* 0x0000000f08257223 */ /* 0x080fe20000000025 */
[-C--:B------:R-:W-:Y:S01]  /*0f40*/  FFMA R28, R9, R15.reuse, R28 ;  /* 0x0000000f091c7223 */ /* 0x080fe2000000001c */
[-C--:B------:R-:W-:Y:S01]  /*0f50*/  FFMA R39, R10, R15.reuse, R39 ;  /* 0x0000000f0a277223 */ /* 0x080fe20000000027 */
[----:B------:R-:W-:Y:S02]  /*0f60*/  FFMA R30, R11, R15, R14 ;  /* 0x0000000f0b1e7223 */ /* 0x000fe4000000000e */
[----:B------:R-:W0:Y:S01]  /*0f70*/  LDS.128 R12, [R60+0x1020] ;  /* 0x001020003c0c7984 */ /* 0x000e220000000c00 */
[C---:B------:R-:W-:Y:S01]  /*0f80*/  FFMA R47, R8.reuse, R31, R47 ;  /* 0x0000001f082f7223 */ /* 0x040fe2000000002f */
[----:B------:R-:W-:Y:S01]  /*0f90*/  FFMA R51, R8, R27, R51 ;  /* 0x0000001b08337223 */ /* 0x000fe20000000033 */
[C---:B------:R-:W-:Y:S01]  /*0fa0*/  FFMA R46, R23.reuse, R9, R46 ;  /* 0x00000009172e7223 */ /* 0x040fe2000000002e */
[C---:B------:R-:W-:Y:S01]  /*0fb0*/  FFMA R45, R23.reuse, R10, R45 ;  /* 0x0000000a172d7223 */ /* 0x040fe2000000002d */
[----:B------:R-:W-:Y:S01]  /*0fc0*/  FFMA R24, R23, R11, R20 ;  /* 0x0000000b17187223 */ /* 0x000fe20000000014 */
[C---:B------:R-:W-:Y:S01]  /*0fd0*/  FFMA R36, R9.reuse, R31, R36 ;  /* 0x0000001f09247223 */ /* 0x040fe20000000024 */
[-C--:B------:R-:W-:Y:S01]  /*0fe0*/  FFMA R8, R9, R27.reuse, R22 ;  /* 0x0000001b09087223 */ /* 0x080fe20000000016 */
[C---:B------:R-:W-:Y:S01]  /*0ff0*/  FFMA R9, R10.reuse, R27, R21 ;  /* 0x0000001b0a097223 */ /* 0x040fe20000000015 */
[-C--:B------:R-:W-:Y:S01]  /*1000*/  FFMA R49, R10, R31.reuse, R49 ;  /* 0x0000001f0a317223 */ /* 0x080fe20000000031 */
[----:B------:R-:W3:Y:S01]  /*1010*/  LDS.128 R20, [R60+0x1820] ;  /* 0x001820003c147984 */ /* 0x000ee20000000c00 */
[C---:B------:R-:W-:Y:S01]  /*1020*/  FFMA R38, R11.reuse, R31, R38 ;  /* 0x0000001f0b267223 */ /* 0x040fe20000000026 */
[----:B------:R-:W-:Y:S01]  /*1030*/  FFMA R44, R11, R27, R44 ;  /* 0x0000001b0b2c7223 */ /* 0x000fe2000000002c */
[C---:B-1----:R-:W-:Y:S01]  /*1040*/  FFMA R10, R16.reuse, R4, R25 ;  /* 0x00000004100a7223 */ /* 0x042fe20000000019 */
[C---:B------:R-:W-:Y:S01]  /*1050*/  FFMA R46, R16.reuse, R5, R46 ;  /* 0x00000005102e7223 */ /* 0x040fe2000000002e */
[C---:B------:R-:W-:Y:S01]  /*1060*/  FFMA R45, R16.reuse, R6, R45 ;  /* 0x00000006102d7223 */ /* 0x040fe2000000002d */
[----:B------:R-:W-:-:S02]  /*1070*/  FFMA R16, R16, R7, R24 ;  /* 0x0000000710107223 */ /* 0x000fc40000000018 */
[----:B------:R-:W1:Y:S01]  /*1080*/  LDS.128 R24, [R58+0x900] ;  /* 0x000900003a187984 */ /* 0x000e620000000c00 */
[-C--:B--2---:R-:W-:Y:S01]  /*1090*/  FFMA R47, R4, R32.reuse, R47 ;  /* 0x00000020042f7223 */ /* 0x084fe2000000002f */
[-C--:B------:R-:W-:Y:S01]  /*10a0*/  FFMA R36, R5, R32.reuse, R36 ;  /* 0x0000002005247223 */ /* 0x080fe20000000024 */
[-C--:B------:R-:W-:Y:S01]  /*10b0*/  FFMA R49, R6, R32.reuse, R49 ;  /* 0x0000002006317223 */ /* 0x080fe20000000031 */
[----:B------:R-:W-:Y:S01]  /*10c0*/  FFMA R38, R7, R32, R38 ;  /* 0x0000002007267223 */ /* 0x000fe20000000026 */
[-C--:B0-----:R-:W-:Y:S01]  /*10d0*/  FFMA R37, R4, R12.reuse, R37 ;  /* 0x0000000c04257223 */ /* 0x081fe20000000025 */
[-C--:B------:R-:W-:Y:S01]  /*10e0*/  FFMA R32, R5, R12.reuse, R28 ;  /* 0x0000000c05207223 */ /* 0x080fe2000000001c */
[-C--:B------:R-:W-:Y:S01]  /*10f0*/  FFMA R39, R6, R12.reuse, R39 ;  /* 0x0000000c06277223 */ /* 0x080fe20000000027 */
[----:B------:R-:W-:Y:S02]  /*1100*/  FFMA R12, R7, R12, R30 ;  /* 0x0000000c070c7223 */ /* 0x000fe4000000001e */
[----:B------:R-:W0:Y:S01]  /*1110*/  LDS.128 R28, [R58+0xa00] ;  /* 0x000a00003a1c7984 */ /* 0x000e220000000c00 */
[-C--:B---3--:R-:W-:Y:S01]  /*1120*/  FFMA R51, R4, R20.reuse, R51 ;  /* 0x0000001404337223 */ /* 0x088fe20000000033 */
[-C--:B------:R-:W-:Y:S01]  /*1130*/  FFMA R4, R5, R20.reuse, R8 ;  /* 0x0000001405047223 */ /* 0x080fe20000000008 */
[-C--:B------:R-:W-:Y:S01]  /*1140*/  FFMA R44, R7, R20.reuse, R44 ;  /* 0x00000014072c7223 */ /* 0x080fe2000000002c */
[----:B------:R-:W-:Y:S01]  /*1150*/  FFMA R5, R6, R20, R9 ;  /* 0x0000001406057223 */ /* 0x000fe20000000009 */
[C---:B-1----:R-:W-:Y:S01]  /*1160*/  FFMA R7, R17.reuse, R24, R10 ;  /* 0x0000001811077223 */ /* 0x042fe2000000000a */
[C---:B------:R-:W-:Y:S01]  /*1170*/  FFMA R46, R17.reuse, R25, R46 ;  /* 0x00000019112e7223 */ /* 0x040fe2000000002e */
[C---:B------:R-:W-:Y:S01]  /*1180*/  FFMA R45, R17.reuse, R26, R45 ;  /* 0x0000001a112d7223 */ /* 0x040fe2000000002d */
[----:B------:R-:W-:Y:S01]  /*1190*/  FFMA R16, R17, R27, R16 ;  /* 0x0000001b11107223 */ /* 0x000fe20000000010 */
[----:B------:R-:W1:Y:S01]  /*11a0*/  LDS.128 R8, [R58+0xb00] ;  /* 0x000b00003a087984 */ /* 0x000e620000000c00 */
        /* <DEDUP_REMOVED lines=8> */
[----:B------:R-:W-:Y:S01]  /*1230*/  FFMA R38, R27, R33, R38 ;  /* 0x000000211b267223 */ /* 0x000fe20000000026 */
[-C--:B------:R-:W-:Y:S01]  /*1240*/  FFMA R51, R24, R21.reuse, R51 ;  /* 0x0000001518337223 */ /* 0x080fe20000000033 */
[----:B------:R-:W-:Y:S01]  /*1250*/  FFMA R13, R26, R21, R5 ;  /* 0x000000151a0d7223 */ /* 0x000fe20000000005 */
[C---:B0-----:R-:W-:Y:S01]  /*1260*/  FFMA R12, R18.reuse, R28, R7 ;  /* 0x0000001c120c7223 */ /* 0x041fe20000000007 */
[C---:B------:R-:W-:Y:S01]  /*1270*/  FFMA R46, R18.reuse, R29, R46 ;  /* 0x0000001d122e7223 */ /* 0x040fe2000000002e */
[C---:B------:R-:W-:Y:S01]  /*1280*/  FFMA R45, R18.reuse, R30, R45 ;  /* 0x0000001e122d7223 */ /* 0x040fe2000000002d */
[----:B------:R-:W-:Y:S01]  /*1290*/  FFMA R16, R18, R31, R16 ;  /* 0x0000001f12107223 */ /* 0x000fe20000000010 */
[-C--:B------:R-:W-:Y:S01]  /*12a0*/  FFMA R37, R28, R14.reuse, R37 ;  /* 0x0000000e1c257223 */ /* 0x080fe20000000025 */
[-C--:B------:R-:W-:Y:S01]  /*12b0*/  FFMA R32, R29, R14.reuse, R32 ;  /* 0x0000000e1d207223 */ /* 0x080fe20000000020 */
[-C--:B------:R-:W-:Y:S01]  /*12c0*/  FFMA R39, R30, R14.reuse, R39 ;  /* 0x0000000e1e277223 */ /* 0x080fe20000000027 */
[----:B------:R-:W-:Y:S01]  /*12d0*/  FFMA R44, R27, R21, R44 ;  /* 0x000000151b2c7223 */ /* 0x000fe2000000002c */
[----:B------:R-:W-:Y:S01]  /*12e0*/  FFMA R14, R31, R14, R6 ;  /* 0x0000000e1f0e7223 */ /* 0x000fe20000000006 */
[C---:B------:R-:W-:Y:S01]  /*12f0*/  FFMA R18, R29.reuse, R22, R4 ;  /* 0x000000161d127223 */ /* 0x040fe20000000004 */
[----:B------:R-:W-:Y:S04]  /*1300*/  LDS.128 R24, [R60+0x30] ;  /* 0x000030003c187984 */ /* 0x000fe80000000c00 */
[----:B------:R-:W0:Y:S01]  /*1310*/  LDS.128 R4, [R58+0xc00] ;  /* 0x000c00003a047984 */ /* 0x000e220000000c00 */
[C---:B------:R-:W-:Y:S01]  /*1320*/  FFMA R47, R28.reuse, R34, R47 ;  /* 0x000000221c2f7223 */ /* 0x040fe2000000002f */
[----:B------:R-:W-:Y:S01]  /*1330*/  FFMA R51, R28, R22, R51 ;  /* 0x000000161c337223 */ /* 0x000fe20000000033 */
[-C--:B------:R-:W-:Y:S01]  /*1340*/  FFMA R36, R29, R34.reuse, R36 ;  /* 0x000000221d247223 */ /* 0x080fe20000000024 */
[CC--:B------:R-:W-:Y:S01]  /*1350*/  FFMA R49, R30.reuse, R34.reuse, R49 ;  /* 0x000000221e317223 */ /* 0x0c0fe20000000031 */
[C---:B------:R-:W-:Y:S01]  /*1360*/  FFMA R38, R31.reuse, R34, R38 ;  /* 0x000000221f267223 */ /* 0x040fe20000000026 */
[-C--:B------:R-:W-:Y:S01]  /*1370*/  FFMA R13, R30, R22.reuse, R13 ;  /* 0x000000161e0d7223 */ /* 0x080fe2000000000d */
[----:B------:R-:W-:-:S02]  /*1380*/  FFMA R44, R31, R22, R44 ;  /* 0x000000161f2c7223 */ /* 0x000fc4000000002c */
[----:B------:R-:W2:Y:S01]  /*1390*/  LDS.128 R28, [R60+0x830] ;  /* 0x000830003c1c7984 */ /* 0x000ea20000000c00 */
[C---:B-1----:R-:W-:Y:S01]  /*13a0*/  FFMA R21, R19.reuse, R8, R12 ;  /* 0x0000000813157223 */ /* 0x042fe2000000000c */
[C---:B------:R-:W-:Y:S01]  /*13b0*/  FFMA R47, R8.reuse, R35, R47 ;  /* 0x00000023082f7223 */ /* 0x040fe2000000002f */
[C---:B------:R-:W-:Y:S01]  /*13c0*/  FFMA R37, R8.reuse, R15, R37 ;  /* 0x0000000f08257223 */ /* 0x040fe20000000025 */
[----:B------:R-:W-:Y:S01]  /*13d0*/  FFMA R51, R8, R23, R51 ;  /* 0x0000001708337223 */ /* 0x000fe20000000033 */
[C---:B------:R-:W-:Y:S01]  /*13e0*/  FFMA R46, R19.reuse, R9, R46 ;  /* 0x00000009132e7223 */ /* 0x040fe2000000002e */
[C---:B------:R-:W-:Y:S01]  /*13f0*/  FFMA R45, R19.reuse, R10, R45 ;  /* 0x0000000a132d7223 */ /* 0x040fe2000000002d */
[----:B------:R-:W-:Y:S01]  /*1400*/  FFMA R20, R19, R11, R16 ;  /* 0x0000000b13147223 */ /* 0x000fe20000000010 */
[C---:B------:R-:W-:Y:S02]  /*1410*/  FFMA R8, R9.reuse, R23, R18 ;  /* 0x0000001709087223 */ /* 0x040fe40000000012 */
[----:B------:R-:W1:Y:S01]  /*1420*/  LDS.128 R16, [R60+0x1030] ;  /* 0x001030003c107984 */ /* 0x000e620000000c00 */
[C---:B------:R-:W-:Y:S01]  /*1430*/  FFMA R36, R9.reuse, R35, R36 ;  /* 0x0000002309247223 */ /* 0x040fe20000000024 */
[----:B------:R-:W-:Y:S01]  /*1440*/  FFMA R32, R9, R15, R32 ;  /* 0x0000000f09207223 */ /* 0x000fe20000000020 */
[C---:B------:R-:W-:Y:S01]  /*1450*/  FFMA R49, R10.reuse, R35, R49 ;  /* 0x000000230a317223 */ /* 0x040fe20000000031 */
[CC--:B------:R-:W-:Y:S01]  /*1460*/  FFMA R39, R10.reuse, R15.reuse, R39 ;  /* 0x0000000f0a277223 */ /* 0x0c0fe20000000027 */
[C---:B------:R-:W-:Y:S01]  /*1470*/  FFMA R34, R11.reuse, R15, R14 ;  /* 0x0000000f0b227223 */ /* 0x040fe2000000000e */
[-C--:B------:R-:W-:Y:S01]  /*1480*/  FFMA R9, R10, R23.reuse, R13 ;  /* 0x000000170a097223 */ /* 0x080fe2000000000d */
[----:B------:R-:W-:Y:S01]  /*1490*/  FFMA R44, R11, R23, R44 ;  /* 0x000000170b2c7223 */ /* 0x000fe2000000002c */
[----:B------:R-:W3:Y:S01]  /*14a0*/  LDS.128 R12, [R60+0x1830] ;  /* 0x001830003c0c7984 */ /* 0x000ee20000000c00 */
[C---:B0-----:R-:W-:Y:S01]  /*14b0*/  FFMA R10, R24.reuse, R4, R21 ;  /* 0x00000004180a7223 */ /* 0x041fe20000000015 */
[C---:B------:R-:W-:Y:S01]  /*14c0*/  FFMA R46, R24.reuse, R5, R46 ;  /* 0x00000005182e7223 */ /* 0x040fe2000000002e */
[C---:B------:R-:W-:Y:S01]  /*14d0*/  FFMA R45, R24.reuse, R6, R45 ;  /* 0x00000006182d7223 */ /* 0x040fe2000000002d */
[----:B------:R-:W-:-:S02]  /*14e0*/  FFMA R24, R24, R7, R20 ;  /* 0x0000000718187223 */ /* 0x000fc40000000014 */
[----:B------:R-:W0:Y:S01]  /*14f0*/  LDS.128 R20, [R58+0xd00] ;  /* 0x000d00003a147984 */ /* 0x000e220000000c00 */
[----:B------:R-:W-:Y:S01]  /*1500*/  FFMA R38, R11, R35, R38 ;  /* 0x000000230b267223 */ /* 0x000fe20000000026 */
[-C--:B--2---:R-:W-:Y:S01]  /*1510*/  FFMA R47, R4, R28.reuse, R47 ;  /* 0x0000001c042f7223 */ /* 0x084fe2000000002f */
[-C--:B------:R-:W-:Y:S01]  /*1520*/  FFMA R36, R5, R28.reuse, R36 ;  /* 0x0000001c05247223 */ /* 0x080fe20000000024 */
[-C--:B------:R-:W-:Y:S01]  /*1530*/  FFMA R49, R6, R28.reuse, R49 ;  /* 0x0000001c06317223 */ /* 0x080fe20000000031 */
[----:B------:R-:W-:Y:S01]  /*1540*/  FFMA R38, R7, R28, R38 ;  /* 0x0000001c07267223 */ /* 0x000fe20000000026 */
[-C--:B-1----:R-:W-:Y:S01]  /*1550*/  FFMA R37, R4, R16.reuse, R37 ;  /* 0x0000001004257223 */ /* 0x082fe20000000025 */
        /* <DEDUP_REMOVED lines=19> */
[C---:B------:R-:W-:Y:S01]  /*1690*/  FFMA R46, R25.reuse, R21, R46 ;  /* 0x00000015192e7223 */ /* 0x040fe2000000002e */
[C---:B------:R-:W-:Y:S01]  /*16a0*/  FFMA R45, R25.reuse, R22, R45 ;  /* 0x00000016192d7223 */ /* 0x040fe2000000002d */
[----:B------:R-:W-:Y:S01]  /*16b0*/  FFMA R24, R25, R23, R24 ;  /* 0x0000001719187223 */ /* 0x000fe20000000018 */
[-C--:B------:R-:W-:Y:S01]  /*16c0*/  FFMA R51, R20, R13.reuse, R51 ;  /* 0x0000000d14337223 */ /* 0x080fe20000000033 */
[-C--:B------:R-:W-:Y:S01]  /*16d0*/  FFMA R17, R22, R13.reuse, R5 ;  /* 0x0000000d16117223 */ /* 0x080fe20000000005 */
[----:B------:R-:W-:-:S02]  /*16e0*/  FFMA R44, R23, R13, R44 ;  /* 0x0000000d172c7223 */ /* 0x000fc4000000002c */
[----:B------:R-:W-:Y:S01]  /*16f0*/  LDS.128 R20, [R60+0x40] ;  /* 0x000040003c147984 */ /* 0x000fe20000000c00 */
[-C--:B-1----:R-:W-:Y:S01]  /*1700*/  FFMA R37, R32, R18.reuse, R37 ;  /* 0x0000001220257223 */ /* 0x082fe20000000025 */
[-C--:B------:R-:W-:Y:S01]  /*1710*/  FFMA R28, R33, R18.reuse, R28 ;  /* 0x00000012211c7223 */ /* 0x080fe2000000001c */
[-C--:B------:R-:W-:Y:S01]  /*1720*/  FFMA R39, R34, R18.reuse, R39 ;  /* 0x0000001222277223 */ /* 0x080fe20000000027 */
[----:B------:R-:W-:Y:S01]  /*1730*/  FFMA R16, R35, R18, R16 ;  /* 0x0000001223107223 */ /* 0x000fe20000000010 */
[----:B------:R-:W-:Y:S01]  /*1740*/  FFMA R12, R26, R32, R7 ;  /* 0x000000201a0c7223 */ /* 0x000fe20000000007 */
[C---:B------:R-:W-:Y:S01]  /*1750*/  FFMA R18, R33.reuse, R14, R4 ;  /* 0x0000000e21127223 */ /* 0x040fe20000000004 */
[-C--:B------:R-:W-:Y:S01]  /*1760*/  FFMA R47, R32, R30.reuse, R47 ;  /* 0x0000001e202f7223 */ /* 0x080fe2000000002f */
[-C--:B------:R-:W-:Y:S01]  /*1770*/  FFMA R36, R33, R30.reuse, R36 ;  /* 0x0000001e21247223 */ /* 0x080fe20000000024 */
[-C--:B------:R-:W-:Y:S01]  /*1780*/  FFMA R49, R34, R30.reuse, R49 ;  /* 0x0000001e22317223 */ /* 0x080fe20000000031 */
[C---:B------:R-:W-:Y:S01]  /*1790*/  FFMA R38, R35.reuse, R30, R38 ;  /* 0x0000001e23267223 */ /* 0x040fe20000000026 */
[C---:B------:R-:W-:Y:S01]  /*17a0*/  FFMA R46, R26.reuse, R33, R46 ;  /* 0x000000211a2e7223 */ /* 0x040fe2000000002e */
[C---:B------:R-:W-:Y:S01]  /*17b0*/  FFMA R45, R26.reuse, R34, R45 ;  /* 0x000000221a2d7223 */ /* 0x040fe2000000002d */
[----:B------:R-:W-:Y:S01]  /*17c0*/  FFMA R24, R26, R35, R24 ;  /* 0x000000231a187223 */ /* 0x000fe20000000018 */
[-C--:B------:R-:W-:Y:S01]  /*17d0*/  FFMA R51, R32, R14.reuse, R51 ;  /* 0x0000000e20337223 */ /* 0x080fe20000000033 */
[-C--:B------:R-:W-:Y:S01]  /*17e0*/  FFMA R13, R34, R14.reuse, R17 ;  /* 0x0000000e220d7223 */ /* 0x080fe20000000011 */
[----:B------:R-:W-:Y:S01]  /*17f0*/  FFMA R44, R35, R14, R44 ;  /* 0x0000000e232c7223 */ /* 0x000fe2000000002c */
[----:B------:R-:W1:Y:S01]  /*1800*/  LDS.128 R4, [R58+0x1000] ;  /* 0x001000003a047984 */ /* 0x000e620000000c00 */
[----:B0-----:R-:W-:Y:S01]  /*1810*/  FFMA R25, R27, R8, R12 ;  /* 0x000000081b197223 */ /* 0x001fe2000000000c */
[-C--:B------:R-:W-:Y:S01]  /*1820*/  FFMA R37, R8, R19.reuse, R37 ;  /* 0x0000001308257223 */ /* 0x080fe20000000025 */
[-C--:B------:R-:W-:Y:S01]  /*1830*/  FFMA R12, R9, R19.reuse, R28 ;  /* 0x00000013090c7223 */ /* 0x080fe2000000001c */
[-C--:B------:R-:W-:Y:S01]  /*1840*/  FFMA R39, R10, R19.reuse, R39 ;  /* 0x000000130a277223 */ /* 0x080fe20000000027 */
[----:B------:R-:W-:Y:S01]  /*1850*/  FFMA R14, R11, R19, R16 ;  /* 0x000000130b0e7223 */ /* 0x000fe20000000010 */
[C---:B------:R-:W-:Y:S01]  /*1860*/  FFMA R26, R9.reuse, R15, R18 ;  /* 0x0000000f091a7223 */ /* 0x040fe20000000012 */
[-C--:B------:R-:W-:Y:S01]  /*1870*/  FFMA R47, R8, R31.reuse, R47 ;  /* 0x0000001f082f7223 */ /* 0x080fe2000000002f */
[-C--:B------:R-:W-:Y:S01]  /*1880*/  FFMA R36, R9, R31.reuse, R36 ;  /* 0x0000001f09247223 */ /* 0x080fe20000000024 */
[CC--:B------:R-:W-:Y:S01]  /*1890*/  FFMA R49, R10.reuse, R31.reuse, R49 ;  /* 0x0000001f0a317223 */ /* 0x0c0fe20000000031 */
[----:B------:R-:W-:Y:S01]  /*18a0*/  FFMA R38, R11, R31, R38 ;  /* 0x0000001f0b267223 */ /* 0x000fe20000000026 */
[----:B------:R-:W0:Y:S04]  /*18b0*/  LDS.128 R16, [R60+0x1040] ;  /* 0x001040003c107984 */ /* 0x000e280000000c00 */
[----:B------:R-:W2:Y:S04]  /*18c0*/  LDS.128 R28, [R60+0x1840] ;  /* 0x001840003c1c7984 */ /* 0x000ea80000000c00 */
[----:B------:R-:W3:Y:S01]  /*18d0*/  LDS.128 R32, [R60+0x840] ;  /* 0x000840003c207984 */ /* 0x000ee20000000c00 */
[C---:B------:R-:W-:Y:S01]  /*18e0*/  FFMA R46, R27.reuse, R9, R46 ;  /* 0x000000091b2e7223 */ /* 0x040fe2000000002e */
[C---:B------:R-:W-:Y:S01]  /*18f0*/  FFMA R45, R27.reuse, R10, R45 ;  /* 0x0000000a1b2d7223 */ /* 0x040fe2000000002d */
[----:B------:R-:W-:Y:S01]  /*1900*/  FFMA R24, R27, R11, R24 ;  /* 0x0000000b1b187223 */ /* 0x000fe20000000018 */
[-C--:B------:R-:W-:Y:S01]  /*1910*/  FFMA R13, R10, R15.reuse, R13 ;  /* 0x0000000f0a0d7223 */ /* 0x080fe2000000000d */
[-C--:B------:R-:W-:Y:S01]  /*1920*/  FFMA R51, R8, R15.reuse, R51 ;  /* 0x0000000f08337223 */ /* 0x080fe20000000033 */
[----:B------:R-:W-:-:S02]  /*1930*/  FFMA R44, R11, R15, R44 ;  /* 0x0000000f0b2c7223 */ /* 0x000fc4000000002c */
[----:B------:R-:W4:Y:S01]  /*1940*/  LDS.128 R8, [R58+0x1100] ;  /* 0x001100003a087984 */ /* 0x000f220000000c00 */
[C---:B-1----:R-:W-:Y:S01]  /*1950*/  FFMA R48, R20.reuse, R4, R25 ;  /* 0x0000000414307223 */ /* 0x042fe20000000019 */
[C---:B------:R-:W-:Y:S01]  /*1960*/  FFMA R46, R20.reuse, R5, R46 ;  /* 0x00000005142e7223 */ /* 0x040fe2000000002e */
[C---:B------:R-:W-:Y:S01]  /*1970*/  FFMA R45, R20.reuse, R6, R45 ;  /* 0x00000006142d7223 */ /* 0x040fe2000000002d */
[----:B------:R-:W-:Y:S01]  /*1980*/  FFMA R24, R20, R7, R24 ;  /* 0x0000000714187223 */ /* 0x000fe20000000018 */
[-C--:B0-----:R-:W-:Y:S01]  /*1990*/  FFMA R37, R4, R16.reuse, R37 ;  /* 0x0000001004257223 */ /* 0x081fe20000000025 */
[-C--:B------:R-:W-:Y:S01]  /*19a0*/  FFMA R20, R5, R16.reuse, R12 ;  /* 0x0000001005147223 */ /* 0x080fe2000000000c */
[CC--:B------:R-:W-:Y:S01]  /*19b0*/  FFMA R39, R6.reuse, R16.reuse, R39 ;  /* 0x0000001006277223 */ /* 0x0c0fe20000000027 */
[----:B------:R-:W-:Y:S01]  /*19c0*/  FFMA R16, R7, R16, R14 ;  /* 0x0000001007107223 */ /* 0x000fe2000000000e */
[-C--:B--2---:R-:W-:Y:S02]  /*19d0*/  FFMA R25, R6, R28.reuse, R13 ;  /* 0x0000001c06197223 */ /* 0x084fe4000000000d */
[----:B------:R-:W0:Y:S01]  /*19e0*/  LDS.128 R12, [R58+0x1200] ;  /* 0x001200003a0c7984 */ /* 0x000e220000000c00 */
[C---:B------:R-:W-:Y:S01]  /*19f0*/  FFMA R51, R4.reuse, R28, R51 ;  /* 0x0000001c04337223 */ /* 0x040fe20000000033 */
[-C--:B---3--:R-:W-:Y:S01]  /*1a00*/  FFMA R47, R4, R32.reuse, R47 ;  /* 0x00000020042f7223 */ /* 0x088fe2000000002f */
[-C--:B------:R-:W-:Y:S01]  /*1a10*/  FFMA R36, R5, R32.reuse, R36 ;  /* 0x0000002005247223 */ /* 0x080fe20000000024 */
[-C--:B------:R-:W-:Y:S01]  /*1a20*/  FFMA R49, R6, R32.reuse, R49 ;  /* 0x0000002006317223 */ /* 0x080fe20000000031 */
[----:B------:R-:W-:Y:S01]  /*1a30*/  FFMA R38, R7, R32, R38 ;  /* 0x0000002007267223 */ /* 0x000fe20000000026 */
[-C--:B------:R-:W-:Y:S01]  /*1a40*/  FFMA R26, R5, R28.reuse, R26 ;  /* 0x0000001c051a7223 */ /* 0x080fe2000000001a */
[----:B------:R-:W-:-:S02]  /*1a50*/  FFMA R44, R7, R28, R44 ;  /* 0x0000001c072c7223 */ /* 0x000fc4000000002c */
[----:B------:R-:W1:Y:S01]  /*1a60*/  LDS.128 R4, [R58+0x1300] ;  /* 0x001300003a047984 */ /* 0x000e620000000c00 */
[C---:B----4-:R-:W-:Y:S01]  /*1a70*/  FFMA R27, R21.reuse, R8, R48 ;  /* 0x00000008151b7223 */ /* 0x050fe20000000030 */
[C---:B------:R-:W-:Y:S01]  /*1a80*/  FFMA R46, R21.reuse, R9, R46 ;  /* 0x00000009152e7223 */ /* 0x040fe2000000002e */
[C---:B------:R-:W-:Y:S01]  /*1a90*/  FFMA R45, R21.reuse, R10, R45 ;  /* 0x0000000a152d7223 */ /* 0x040fe2000000002d */
[----:B------:R-:W-:Y:S01]  /*1aa0*/  FFMA R24, R21, R11, R24 ;  /* 0x0000000b15187223 */ /* 0x000fe20000000018 */
[C---:B------:R-:W-:Y:S01]  /*1ab0*/  FFMA R47, R8.reuse, R33, R47 ;  /* 0x00000021082f7223 */ /* 0x040fe2000000002f */
[-C--:B------:R-:W-:Y:S01]  /*1ac0*/  FFMA R37, R8, R17.reuse, R37 ;  /* 0x0000001108257223 */ /* 0x080fe20000000025 */
[-C--:B------:R-:W-:Y:S01]  /*1ad0*/  FFMA R20, R9, R17.reuse, R20 ;  /* 0x0000001109147223 */ /* 0x080fe20000000014 */
[-C--:B------:R-:W-:Y:S01]  /*1ae0*/  FFMA R39, R10, R17.reuse, R39 ;  /* 0x000000110a277223 */ /* 0x080fe20000000027 */
[----:B------:R-:W-:Y:S01]  /*1af0*/  FFMA R28, R11, R17, R16 ;  /* 0x000000110b1c7223 */ /* 0x000fe20000000010 */
[-C--:B------:R-:W-:Y:S01]  /*1b00*/  FFMA R51, R8, R29.reuse, R51 ;  /* 0x0000001d08337223 */ /* 0x080fe20000000033 */
[C---:B------:R-:W-:Y:S01]  /*1b10*/  FFMA R26, R9.reuse, R29, R26 ;  /* 0x0000001d091a7223 */ /* 0x040fe2000000001a */
[----:B------:R-:W-:Y:S01]  /*1b20*/  FFMA R36, R9, R33, R36 ;  /* 0x0000002109247223 */ /* 0x000fe20000000024 */
[C---:B------:R-:W-:Y:S01]  /*1b30*/  FFMA R17, R10.reuse, R29, R25 ;  /* 0x0000001d0a117223 */ /* 0x040fe20000000019 */
[-C--:B------:R-:W-:Y:S01]  /*1b40*/  FFMA R49, R10, R33.reuse, R49 ;  /* 0x000000210a317223 */ /* 0x080fe20000000031 */
[C---:B------:R-:W-:Y:S01]  /*1b50*/  FFMA R38, R11.reuse, R33, R38 ;  /* 0x000000210b267223 */ /* 0x040fe20000000026 */
[----:B------:R-:W-:-:S02]  /*1b60*/  FFMA R44, R11, R29, R44 ;  /* 0x0000001d0b2c7223 */ /* 0x000fc4000000002c */
[----:B------:R-:W-:Y:S01]  /*1b70*/  LDS.128 R8, [R60+0x50] ;  /* 0x000050003c087984 */ /* 0x000fe20000000c00 */
[C---:B0-----:R-:W-:Y:S01]  /*1b80*/  FFMA R16, R22.reuse, R12, R27 ;  /* 0x0000000c16107223 */ /* 0x041fe2000000001b */
[C---:B------:R-:W-:Y:S01]  /*1b90*/  FFMA R46, R22.reuse, R13, R46 ;  /* 0x0000000d162e7223 */ /* 0x040fe2000000002e */
[----:B------:R-:W-:Y:S01]  /*1ba0*/  FFMA R45, R22, R14, R45 ;  /* 0x0000000e162d7223 */ /* 0x000fe2000000002d */
[C---:B------:R-:W-:Y:S01]  /*1bb0*/  FFMA R47, R12.reuse, R34, R47 ;  /* 0x000000220c2f7223 */ /* 0x040fe2000000002f */
[-C--:B------:R-:W-:Y:S01]  /*1bc0*/  FFMA R37, R12, R18.reuse, R37 ;  /* 0x000000120c257223 */ /* 0x080fe20000000025 */
[-C--:B------:R-:W-:Y:S01]  /*1bd0*/  FFMA R20, R13, R18.reuse, R20 ;  /* 0x000000120d147223 */ /* 0x080fe20000000014 */
[-C--:B------:R-:W-:Y:S01]  /*1be0*/  FFMA R39, R14, R18.reuse, R39 ;  /* 0x000000120e277223 */ /* 0x080fe20000000027 */
[----:B------:R-:W-:Y:S01]  /*1bf0*/  FFMA R28, R15, R18, R28 ;  /* 0x000000120f1c7223 */ /* 0x000fe2000000001c */
[----:B------:R-:W-:Y:S01]  /*1c00*/  FFMA R51, R12, R30, R51 ;  /* 0x0000001e0c337223 */ /* 0x000fe20000000033 */
[----:B------:R-:W-:Y:S01]  /*1c10*/  FFMA R22, R22, R15, R24 ;  /* 0x0000000f16167223 */ /* 0x000fe20000000018 */
[C---:B------:R-:W-:Y:S01]  /*1c20*/  FFMA R36, R13.reuse, R34, R36 ;  /* 0x000000220d247223 */ /* 0x040fe20000000024 */
[-C--:B------:R-:W-:Y:S01]  /*1c30*/  FFMA R18, R13, R30.reuse, R26 ;  /* 0x0000001e0d127223 */ /* 0x080fe2000000001a */
[----:B------:R-:W-:Y:S01]  /*1c40*/  FFMA R21, R14, R30, R17 ;  /* 0x0000001e0e157223 */ /* 0x000fe20000000011 */
[----:B------:R-:W0:Y:S01]  /*1c50*/  LDS.128 R24, [R58+0x1400] ;  /* 0x001400003a187984 */ /* 0x000e220000000c00 */
[----:B-1----:R-:W-:Y:S01]  /*1c60*/  FFMA R29, R23, R4, R16 ;  /* 0x00000004171d7223 */ /* 0x002fe20000000010 */
[C---:B------:R-:W-:Y:S01]  /*1c70*/  FFMA R47, R4.reuse, R35, R47 ;  /* 0x00000023042f7223 */ /* 0x040fe2000000002f */
[C---:B------:R-:W-:Y:S01]  /*1c80*/  FFMA R37, R4.reuse, R19, R37 ;  /* 0x0000001304257223 */ /* 0x040fe20000000025 */
[----:B------:R-:W-:Y:S01]  /*1c90*/  FFMA R51, R4, R31, R51 ;  /* 0x0000001f04337223 */ /* 0x000fe20000000033 */
[-C--:B------:R-:W-:Y:S01]  /*1ca0*/  FFMA R49, R14, R34.reuse, R49 ;  /* 0x000000220e317223 */ /* 0x080fe20000000031 */
[C---:B------:R-:W-:Y:S01]  /*1cb0*/  FFMA R38, R15.reuse, R34, R38 ;  /* 0x000000220f267223 */ /* 0x040fe20000000026 */
[----:B------:R-:W-:Y:S01]  /*1cc0*/  FFMA R44, R15, R30, R44 ;  /* 0x0000001e0f2c7223 */ /* 0x000fe2000000002c */
[----:B------:R-:W-:Y:S01]  /*1cd0*/  FFMA R46, R23, R5, R46 ;  /* 0x00000005172e7223 */ /* 0x000fe2000000002e */
[C---:B------:R-:W-:Y:S01]  /*1ce0*/  FFMA R36, R5.reuse, R35, R36 ;  /* 0x0000002305247223 */ /* 0x040fe20000000024 */
[C---:B------:R-:W-:Y:S01]  /*1cf0*/  FFMA R32, R5.reuse, R19, R20 ;  /* 0x0000001305207223 */ /* 0x040fe20000000014 */
[----:B------:R-:W-:Y:S01]  /*1d00*/  FFMA R4, R5, R31, R18 ;  /* 0x0000001f05047223 */ /* 0x000fe20000000012 */
[----:B------:R-:W1:Y:S01]  /*1d10*/  LDS.128 R12, [R60+0x850] ;  /* 0x000850003c0c7984 */ /* 0x000e620000000c00 */
[C---:B------:R-:W-:Y:S01]  /*1d20*/  FFMA R45, R23.reuse, R6, R45 ;  /* 0x00000006172d7223 */ /* 0x040fe2000000002d */
[----:B------:R-:W-:Y:S01]  /*1d30*/  FFMA R30, R23, R7, R22 ;  /* 0x00000007171e7223 */ /* 0x000fe20000000016 */
[----:B------:R-:W-:-:S02]  /*1d40*/  FFMA R5, R6, R31, R21 ;  /* 0x0000001f06057223 */ /* 0x000fc40000000015 */
[----:B------:R-:W2:Y:S01]  /*1d50*/  LDS.128 R20, [R60+0x1850] ;  /* 0x001850003c147984 */ /* 0x000ea20000000c00 */
[CC--:B------:R-:W-:Y:S01]  /*1d60*/  FFMA R39, R6.reuse, R19.reuse, R39 ;  /* 0x0000001306277223 */ /* 0x0c0fe20000000027 */
[C---:B------:R-:W-:Y:S02]  /*1d70*/  FFMA R34, R7.reuse, R19, R28 ;  /* 0x0000001307227223 */ /* 0x040fe4000000001c */
[----:B------:R-:W3:Y:S01]  /*1d80*/  LDS.128 R16, [R60+0x1050] ;  /* 0x001050003c107984 */ /* 0x000ee20000000c00 */
[-C--:B------:R-:W-:Y:S01]  /*1d90*/  FFMA R49, R6, R35.reuse, R49 ;  /* 0x0000002306317223 */ /* 0x080fe20000000031 */
[C---:B------:R-:W-:Y:S01]  /*1da0*/  FFMA R38, R7.reuse, R35, R38 ;  /* 0x0000002307267223 */ /* 0x040fe20000000026 */
[----:B------:R-:W-:Y:S01]  /*1db0*/  FFMA R44, R7, R31, R44 ;  /* 0x0000001f072c7223 */ /* 0x000fe2000000002c */
[C---:B0-----:R-:W-:Y:S01]  /*1dc0*/  FFMA R48, R8.reuse, R24, R29 ;  /* 0x0000001808307223 */ /* 0x041fe2000000001d */
[C---:B------:R-:W-:Y:S01]  /*1dd0*/  FFMA R46, R8.reuse, R25, R46 ;  /* 0x00000019082e7223 */ /* 0x040fe2000000002e */
[C---:B------:R-:W-:Y:S01]  /*1de0*/  FFMA R45, R8.reuse, R26, R45 ;  /* 0x0000001a082d7223 */ /* 0x040fe2000000002d */
[----:B------:R-:W-:-:S02]  /*1df0*/  FFMA R8, R8, R27, R30 ;  /* 0x0000001b08087223 */ /* 0x000fc4000000001e */
[----:B------:R-:W0:Y:S01]  /*1e00*/  LDS.128 R28, [R58+0x1500] ;  /* 0x001500003a1c7984 */ /* 0x000e220000000c00 */
[-C--:B-1----:R-:W-:Y:S01]  /*1e10*/  FFMA R47, R24, R12.reuse, R47 ;  /* 0x0000000c182f7223 */ /* 0x082fe2000000002f */
[-C--:B------:R-:W-:Y:S01]  /*1e20*/  FFMA R36, R25, R12.reuse, R36 ;  /* 0x0000000c19247223 */ /* 0x080fe20000000024 */
[CC--:B------:R-:W-:Y:S01]  /*1e30*/  FFMA R49, R26.reuse, R12.reuse, R49 ;  /* 0x0000000c1a317223 */ /* 0x0c0fe20000000031 */
[----:B------:R-:W-:Y:S01]  /*1e40*/  FFMA R38, R27, R12, R38 ;  /* 0x0000000c1b267223 */ /* 0x000fe20000000026 */
[CC--:B--2---:R-:W-:Y:S01]  /*1e50*/  FFMA R12, R25.reuse, R20.reuse, R4 ;  /* 0x00000014190c7223 */ /* 0x0c4fe20000000004 */
[----:B------:R-:W-:Y:S02]  /*1e60*/  FFMA R33, R26, R20, R5 ;  /* 0x000000141a217223 */ /* 0x000fe40000000005 */
[----:B------:R-:W1:Y:S01]  /*1e70*/  LDS.128 R4, [R58+0x1600] ;  /* 0x001600003a047984 */ /* 0x000e620000000c00 */
[-C--:B---3--:R-:W-:Y:S01]  /*1e80*/  FFMA R37, R24, R16.reuse, R37 ;  /* 0x0000001018257223 */ /* 0x088fe20000000025 */
[-C--:B------:R-:W-:Y:S01]  /*1e90*/  FFMA R32, R25, R16.reuse, R32 ;  /* 0x0000001019207223 */ /* 0x080fe20000000020 */
[-C--:B------:R-:W-:Y:S01]  /*1ea0*/  FFMA R39, R26, R16.reuse, R39 ;  /* 0x000000101a277223 */ /* 0x080fe20000000027 */
[C---:B------:R-:W-:Y:S01]  /*1eb0*/  FFMA R34, R27.reuse, R16, R34 ;  /* 0x000000101b227223 */ /* 0x040fe20000000022 */
[-C--:B------:R-:W-:Y:S01]  /*1ec0*/  FFMA R51, R24, R20.reuse, R51 ;  /* 0x0000001418337223 */ /* 0x080fe20000000033 */
[----:B------:R-:W-:-:S02]  /*1ed0*/  FFMA R44, R27, R20, R44 ;  /* 0x000000141b2c7223 */ /* 0x000fc4000000002c */
[----:B------:R-:W2:Y:S01]  /*1ee0*/  LDS.128 R24, [R58+0x1700] ;  /* 0x001700003a187984 */ /* 0x000ea20000000c00 */
        /* <DEDUP_REMOVED lines=16> */
[C---:B-1----:R-:W-:Y:S01]  /*1ff0*/  FFMA R12, R10.reuse, R4, R35 ;  /* 0x000000040a0c7223 */ /* 0x042fe20000000023 */
[C---:B------:R-:W-:Y:S01]  /*2000*/  FFMA R46, R10.reuse, R5, R46 ;  /* 0x000000050a2e7223 */ /* 0x040fe2000000002e */
[C---:B------:R-:W-:Y:S01]  /*2010*/  FFMA R45, R10.reuse, R6, R45 ;  /* 0x000000060a2d7223 */ /* 0x040fe2000000002d */
[----:B------:R-:W-:Y:S01]  /*2020*/  FFMA R8, R10, R7, R8 ;  /* 0x000000070a087223 */ /* 0x000fe20000000008 */
[-C--:B------:R-:W-:Y:S01]  /*2030*/  FFMA R13, R4, R18.reuse, R37 ;  /* 0x00000012040d7223 */ /* 0x080fe20000000025 */
[CC--:B------:R-:W-:Y:S01]  /*2040*/  FFMA R20, R5.reuse, R18.reuse, R32 ;  /* 0x0000001205147223 */ /* 0x0c0fe20000000020 */
[----:B------:R-:W-:Y:S01]  /*2050*/  FFMA R17, R6, R18, R39 ;  /* 0x0000001206117223 */ /* 0x000fe20000000027 */
[-C--:B------:R-:W-:Y:S01]  /*2060*/  FFMA R47, R4, R14.reuse, R47 ;  /* 0x0000000e042f7223 */ /* 0x080fe2000000002f */
[-C--:B------:R-:W-:Y:S01]  /*2070*/  FFMA R10, R5, R14.reuse, R36 ;  /* 0x0000000e050a7223 */ /* 0x080fe20000000024 */
[----:B------:R-:W-:Y:S01]  /*2080*/  FFMA R49, R6, R14, R49 ;  /* 0x0000000e06317223 */ /* 0x000fe20000000031 */
[C---:B------:R-:W-:Y:S01]  /*2090*/  FFMA R18, R7.reuse, R18, R34 ;  /* 0x0000001207127223 */ /* 0x040fe20000000022 */
[----:B------:R-:W-:Y:S01]  /*20a0*/  FFMA R51, R4, R22, R51 ;  /* 0x0000001604337223 */ /* 0x000fe20000000033 */
[----:B------:R-:W-:Y:S01]  /*20b0*/  FFMA R14, R7, R14, R38 ;  /* 0x0000000e070e7223 */ /* 0x000fe20000000026 */
[-C--:B------:R-:W-:Y:S01]  /*20c0*/  FFMA R16, R5, R22.reuse, R16 ;  /* 0x0000001605107223 */ /* 0x080fe20000000010 */
[----:B------:R-:W-:Y:S01]  /*20d0*/  LDS.128 R32, [R60+0x60] ;  /* 0x000060003c207984 */ /* 0x000fe20000000c00 */
[-C--:B------:R-:W-:Y:S01]  /*20e0*/  FFMA R9, R6, R22.reuse, R9 ;  /* 0x0000001606097223 */ /* 0x080fe20000000009 */
[----:B------:R-:W-:-:S02]  /*20f0*/  FFMA R44, R7, R22, R44 ;  /* 0x00000016072c7223 */ /* 0x000fc4000000002c */
[----:B------:R-:W0:Y:S01]  /*2100*/  LDS.128 R28, [R58+0x1800] ;  /* 0x001800003a1c7984 */ /* 0x000e220000000c00 */
[C---:B--2---:R-:W-:Y:S01]  /*2110*/  FFMA R21, R11.reuse, R24, R12 ;  /* 0x000000180b157223 */ /* 0x044fe2000000000c */
[C---:B------:R-:W-:Y:S02]  /*2120*/  FFMA R47, R24.reuse, R15, R47 ;  /* 0x0000000f182f7223 */ /* 0x040fe4000000002f */
[----:B------:R-:W1:Y:S01]  /*2130*/  LDS.128 R36, [R60+0x860] ;  /* 0x000860003c247984 */ /* 0x000e620000000c00 */
[C---:B------:R-:W-:Y:S01]  /*2140*/  FFMA R13, R24.reuse, R19, R13 ;  /* 0x00000013180d7223 */ /* 0x040fe2000000000d */
[----:B------:R-:W-:Y:S02]  /*2150*/  FFMA R51, R24, R23, R51 ;  /* 0x0000001718337223 */ /* 0x000fe40000000033 */
[----:B------:R-:W2:Y:S01]  /*2160*/  LDS.128 R4, [R60+0x1060] ;  /* 0x001060003c047984 */ /* 0x000ea20000000c00 */
[----:B------:R-:W-:Y:S01]  /*2170*/  FFMA R46, R11, R25, R46 ;  /* 0x000000190b2e7223 */ /* 0x000fe2000000002e */
[C---:B------:R-:W-:Y:S01]  /*2180*/  FFMA R22, R25.reuse, R15, R10 ;  /* 0x0000000f19167223 */ /* 0x040fe2000000000a */
[C---:B------:R-:W-:Y:S01]  /*2190*/  FFMA R20, R25.reuse, R19, R20 ;  /* 0x0000001319147223 */ /* 0x040fe20000000014 */
[----:B------:R-:W-:Y:S01]  /*21a0*/  FFMA R24, R25, R23, R16 ;  /* 0x0000001719187223 */ /* 0x000fe20000000010 */
[C---:B------:R-:W-:Y:S01]  /*21b0*/  FFMA R45, R11.reuse, R26, R45 ;  /* 0x0000001a0b2d7223 */ /* 0x040fe2000000002d */
[----:B------:R-:W-:Y:S01]  /*21c0*/  FFMA R12, R11, R27, R8 ;  /* 0x0000001b0b0c7223 */ /* 0x000fe20000000008 */
[CC--:B------:R-:W-:Y:S01]  /*21d0*/  FFMA R49, R26.reuse, R15.reuse, R49 ;  /* 0x0000000f1a317223 */ /* 0x0c0fe20000000031 */
[C---:B------:R-:W-:Y:S01]  /*21e0*/  FFMA R14, R27.reuse, R15, R14 ;  /* 0x0000000f1b0e7223 */ /* 0x040fe2000000000e */
[C---:B------:R-:W-:Y:S01]  /*21f0*/  FFMA R25, R26.reuse, R23, R9 ;  /* 0x000000171a197223 */ /* 0x040fe20000000009 */
[-C--:B------:R-:W-:Y:S01]  /*2200*/  FFMA R15, R26, R19.reuse, R17 ;  /* 0x000000131a0f7223 */ /* 0x080fe20000000011 */
[C---:B------:R-:W-:Y:S01]  /*2210*/  FFMA R48, R27.reuse, R19, R18 ;  /* 0x000000131b307223 */ /* 0x040fe20000000012 */
[----:B------:R-:W3:Y:S04]  /*2220*/  LDS.128 R8, [R60+0x1860] ;  /* 0x001860003c087984 */ /* 0x000ee80000000c00 */
[----:B------:R-:W4:Y:S01]  /*2230*/  LDS.128 R16, [R58+0x1900] ;  /* 0x001900003a107984 */ /* 0x000f220000000c00 */
[----:B------:R-:W-:Y:S01]  /*2240*/  FFMA R44, R27, R23, R44 ;  /* 0x000000171b2c7223 */ /* 0x000fe2000000002c */
[C---:B0-----:R-:W-:Y:S01]  /*2250*/  FFMA R26, R32.reuse, R28, R21 ;  /* 0x0000001c201a7223 */ /* 0x041fe20000000015 */
[C---:B------:R-:W-:Y:S01]  /*2260*/  FFMA R46, R32.reuse, R29, R46 ;  /* 0x0000001d202e7223 */ /* 0x040fe2000000002e */
[C---:B------:R-:W-:Y:S01]  /*2270*/  FFMA R45, R32.reuse, R30, R45 ;  /* 0x0000001e202d7223 */ /* 0x040fe2000000002d */
[----:B------:R-:W-:Y:S01]  /*2280*/  FFMA R12, R32, R31, R12 ;  /* 0x0000001f200c7223 */ /* 0x000fe2000000000c */
[-C--:B-1----:R-:W-:Y:S01]  /*2290*/  FFMA R47, R28, R36.reuse, R47 ;  /* 0x000000241c2f7223 */ /* 0x082fe2000000002f */
[-C--:B------:R-:W-:Y:S01]  /*22a0*/  FFMA R32, R29, R36.reuse, R22 ;  /* 0x000000241d207223 */ /* 0x080fe20000000016 */
[-C--:B------:R-:W-:Y:S01]  /*22b0*/  FFMA R49, R30, R36.reuse, R49 ;  /* 0x000000241e317223 */ /* 0x080fe20000000031 */
[----:B------:R-:W-:Y:S01]  /*22c0*/  FFMA R14, R31, R36, R14 ;  /* 0x000000241f0e7223 */ /* 0x000fe2000000000e */
[----:B--2---:R-:W-:-:S02]  /*22d0*/  FFMA R36, R29, R4, R20 ;  /* 0x000000041d247223 */ /* 0x004fc40000000014 */
[----:B------:R-:W0:Y:S01]  /*22e0*/  LDS.128 R20, [R58+0x1a00] ;  /* 0x001a00003a147984 */ /* 0x000e220000000c00 */
[-C--:B------:R-:W-:Y:S01]  /*22f0*/  FFMA R27, R28, R4.reuse, R13 ;  /* 0x000000041c1b7223 */ /* 0x080fe2000000000d */
[-C--:B------:R-:W-:Y:S01]  /*2300*/  FFMA R53, R30, R4.reuse, R15 ;  /* 0x000000041e357223 */ /* 0x080fe2000000000f */
[----:B------:R-:W-:Y:S01]  /*2310*/  FFMA R48, R31, R4, R48 ;  /* 0x000000041f307223 */ /* 0x000fe20000000030 */
[-C--:B---3--:R-:W-:Y:S01]  /*2320*/  FFMA R51, R28, R8.reuse, R51 ;  /* 0x000000081c337223 */ /* 0x088fe20000000033 */
[-C--:B------:R-:W-:Y:S01]  /*2330*/  FFMA R24, R29, R8.reuse, R24 ;  /* 0x000000081d187223 */ /* 0x080fe20000000018 */
[-C--:B------:R-:W-:Y:S01]  /*2340*/  FFMA R25, R30, R8.reuse, R25 ;  /* 0x000000081e197223 */ /* 0x080fe20000000019 */
[----:B------:R-:W-:Y:S01]  /*2350*/  FFMA R44, R31, R8, R44 ;  /* 0x000000081f2c7223 */ /* 0x000fe2000000002c */
[----:B----4-:R-:W-:Y:S01]  /*2360*/  FFMA R4, R33, R19, R12 ;  /* 0x0000001321047223 */ /* 0x010fe2000000000c */
[-C--:B------:R-:W-:Y:S02]  /*2370*/  FFMA R8, R19, R37.reuse, R14 ;  /* 0x0000002513087223 */ /* 0x080fe4000000000e */
[----:B------:R-:W1:Y:S01]  /*2380*/  LDS.128 R12, [R58+0x1b00] ;  /* 0x001b00003a0c7984 */ /* 0x000e620000000c00 */
[----:B------:R-:W-:Y:S01]  /*2390*/  FFMA R29, R33, R16, R26 ;  /* 0x00000010211d7223 */ /* 0x000fe2000000001a */
[C---:B------:R-:W-:Y:S01]  /*23a0*/  FFMA R32, R17.reuse, R37, R32 ;  /* 0x0000002511207223 */ /* 0x040fe20000000020 */
[-C--:B------:R-:W-:Y:S01]  /*23b0*/  FFMA R27, R16, R5.reuse, R27 ;  /* 0x00000005101b7223 */ /* 0x080fe2000000001b */
[-C--:B------:R-:W-:Y:S01]  /*23c0*/  FFMA R36, R17, R5.reuse, R36 ;  /* 0x0000000511247223 */ /* 0x080fe20000000024 */
[CC--:B------:R-:W-:Y:S01]  /*23d0*/  FFMA R53, R18.reuse, R5.reuse, R53 ;  /* 0x0000000512357223 */ /* 0x0c0fe20000000035 */
[----:B------:R-:W-:Y:S01]  /*23e0*/  FFMA R48, R19, R5, R48 ;  /* 0x0000000513307223 */ /* 0x000fe20000000030 */
[-C--:B------:R-:W-:Y:S01]  /*23f0*/  FFMA R24, R17, R9.reuse, R24 ;  /* 0x0000000911187223 */ /* 0x080fe20000000018 */
[----:B------:R-:W-:Y:S01]  /*2400*/  FFMA R25, R18, R9, R25 ;  /* 0x0000000912197223 */ /* 0x000fe20000000019 */
[C---:B------:R-:W-:Y:S01]  /*2410*/  FFMA R46, R33.reuse, R17, R46 ;  /* 0x00000011212e7223 */ /* 0x040fe2000000002e */
[----:B------:R-:W-:Y:S01]  /*2420*/  FFMA R45, R33, R18, R45 ;  /* 0x00000012212d7223 */ /* 0x000fe2000000002d */
[CC--:B------:R-:W-:Y:S01]  /*2430*/  FFMA R51, R16.reuse, R9.reuse, R51 ;  /* 0x0000000910337223 */ /* 0x0c0fe20000000033 */
[----:B------:R-:W-:Y:S01]  /*2440*/  FFMA R44, R19, R9, R44 ;  /* 0x00000009132c7223 */ /* 0x000fe2000000002c */
[-C--:B------:R-:W-:Y:S01]  /*2450*/  FFMA R47, R16, R37.reuse, R47 ;  /* 0x00000025102f7223 */ /* 0x080fe2000000002f */
[----:B------:R-:W-:-:S02]  /*2460*/  FFMA R49, R18, R37, R49 ;  /* 0x0000002512317223 */ /* 0x000fc40000000031 */
[----:B------:R-:W-:Y:S01]  /*2470*/  LDS.128 R16, [R58+0x1c00] ;  /* 0x001c00003a107984 */ /* 0x000fe20000000c00 */
[----:B0-----:R-:W-:Y:S01]  /*2480*/  FFMA R28, R34, R20, R29 ;  /* 0x00000014221c7223 */ /* 0x001fe2000000001d */
        /* <DEDUP_REMOVED lines=9> */
[----:B------:R-:W-:-:S02]  /*2520*/  FFMA R9, R22, R10, R25 ;  /* 0x0000000a16097223 */ /* 0x000fc40000000019 */
[----:B------:R-:W0:Y:S01]  /*2530*/  LDS.128 R24, [R60+0x70] ;  /* 0x000070003c187984 */ /* 0x000e220000000c00 */
[CC--:B------:R-:W-:Y:S01]  /*2540*/  FFMA R51, R20.reuse, R10.reuse, R51 ;  /* 0x0000000a14337223 */ /* 0x0c0fe20000000033 */
[C---:B------:R-:W-:Y:S01]  /*2550*/  FFMA R44, R23.reuse, R10, R44 ;  /* 0x0000000a172c7223 */ /* 0x040fe2000000002c */
        /* <DEDUP_REMOVED lines=8> */
[----:B------:R-:W1:Y:S04]  /*25e0*/  LDS.128 R20, [R60+0x870] ;  /* 0x000870003c147984 */ /* 0x000e680000000c00 */
[----:B------:R-:W2:Y:S04]  /*25f0*/  LDS.128 R28, [R60+0x1070] ;  /* 0x001070003c1c7984 */ /* 0x000ea80000000c00 */
[----:B------:R-:W3:Y:S01]  /*2600*/  LDS.128 R32, [R60+0x1870] ;  /* 0x001870003c207984 */ /* 0x000ee20000000c00 */
[-C--:B------:R-:W-:Y:S01]  /*2610*/  FFMA R47, R12, R39.reuse, R47 ;  /* 0x000000270c2f7223 */ /* 0x080fe2000000002f */
[-C--:B------:R-:W-:Y:S01]  /*2620*/  FFMA R49, R14, R39.reuse, R49 ;  /* 0x000000270e317223 */ /* 0x080fe20000000031 */
[----:B------:R-:W-:Y:S01]  /*2630*/  FFMA R8, R15, R39, R8 ;  /* 0x000000270f087223 */ /* 0x000fe20000000008 */
[C---:B------:R-:W-:Y:S01]  /*2640*/  FFMA R39, R12.reuse, R7, R5 ;  /* 0x000000070c277223 */ /* 0x040fe20000000005 */
[-C--:B------:R-:W-:Y:S01]  /*2650*/  FFMA R51, R12, R11.reuse, R51 ;  /* 0x0000000b0c337223 */ /* 0x080fe20000000033 */
[C---:B------:R-:W-:Y:S01]  /*2660*/  FFMA R12, R13.reuse, R11, R6 ;  /* 0x0000000b0d0c7223 */ /* 0x040fe20000000006 */
[-C--:B------:R-:W-:Y:S01]  /*2670*/  FFMA R36, R13, R7.reuse, R36 ;  /* 0x000000070d247223 */ /* 0x080fe20000000024 */
[CC--:B------:R-:W-:Y:S01]  /*2680*/  FFMA R53, R14.reuse, R7.reuse, R53 ;  /* 0x000000070e357223 */ /* 0x0c0fe20000000035 */
[C---:B------:R-:W-:Y:S01]  /*2690*/  FFMA R48, R15.reuse, R7, R48 ;  /* 0x000000070f307223 */ /* 0x040fe20000000030 */
[-C--:B------:R-:W-:Y:S01]  /*26a0*/  FFMA R9, R14, R11.reuse, R9 ;  /* 0x0000000b0e097223 */ /* 0x080fe20000000009 */
[----:B------:R-:W-:Y:S01]  /*26b0*/  FFMA R44, R15, R11, R44 ;  /* 0x0000000b0f2c7223 */ /* 0x000fe2000000002c */
[C---:B0-----:R-:W-:Y:S01]  /*26c0*/  FFMA R38, R24.reuse, R16, R37 ;  /* 0x0000001018267223 */ /* 0x041fe20000000025 */
[C---:B------:R-:W-:Y:S01]  /*26d0*/  FFMA R46, R24.reuse, R17, R46 ;  /* 0x00000011182e7223 */ /* 0x040fe2000000002e */
[C---:B------:R-:W-:Y:S01]  /*26e0*/  FFMA R45, R24.reuse, R18, R45 ;  /* 0x00000012182d7223 */ /* 0x040fe2000000002d */
[----:B------:R-:W-:-:S02]  /*26f0*/  FFMA R24, R24, R19, R4 ;  /* 0x0000001318187223 */ /* 0x000fc40000000004 */
[----:B------:R-:W0:Y:S01]  /*2700*/  LDS.128 R4, [R58+0x1d00] ;  /* 0x001d00003a047984 */ /* 0x000e220000000c00 */
[C---:B-1----:R-:W-:Y:S01]  /*2710*/  FFMA R47, R16.reuse, R20, R47 ;  /* 0x00000014102f7223 */ /* 0x042fe2000000002f */
[C---:B--2---:R-:W-:Y:S01]  /*2720*/  FFMA R39, R16.reuse, R28, R39 ;  /* 0x0000001c10277223 */ /* 0x044fe20000000027 */
[-C--:B---3--:R-:W-:Y:S01]  /*2730*/  FFMA R51, R16, R32.reuse, R51 ;  /* 0x0000002010337223 */ /* 0x088fe20000000033 */
[C---:B------:R-:W-:Y:S02]  /*2740*/  FFMA R16, R17.reuse, R32, R12 ;  /* 0x0000002011107223 */ /* 0x040fe4000000000c */
[----:B------:R-:W1:Y:S01]  /*2750*/  LDS.128 R12, [R58+0x1e00] ;  /* 0x001e00003a0c7984 */ /* 0x000e620000000c00 */
[CC--:B------:R-:W-:Y:S01]  /*2760*/  FFMA R50, R17.reuse, R20.reuse, R10 ;  /* 0x0000001411327223 */ /* 0x0c0fe2000000000a */
[C---:B------:R-:W-:Y:S01]  /*2770*/  FFMA R49, R18.reuse, R20, R49 ;  /* 0x0000001412317223 */ /* 0x040fe20000000031 */
[----:B------:R-:W-:Y:S01]  /*2780*/  FFMA R36, R17, R28, R36 ;  /* 0x0000001c11247223 */ /* 0x000fe20000000024 */
[----:B------:R-:W-:Y:S01]  /*2790*/  FFMA R20, R19, R20, R8 ;  /* 0x0000001413147223 */ /* 0x000fe20000000008 */
[----:B------:R-:W-:-:S02]  /*27a0*/  FFMA R17, R18, R32, R9 ;  /* 0x0000002012117223 */ /* 0x000fc40000000009 */
[----:B------:R-:W2:Y:S01]  /*27b0*/  LDS.128 R8, [R58+0x1f00] ;  /* 0x001f00003a087984 */ /* 0x000ea20000000c00 */
[----:B------:R-:W-:Y:S01]  /*27c0*/  UIADD3 UR6, UPT, UPT, UR5, 0x10, URZ ;  /* 0x0000001005067890 */ /* 0x000fe2000fffe0ff */
[-C--:B------:R-:W-:Y:S01]  /*27d0*/  FFMA R53, R18, R28.reuse, R53 ;  /* 0x0000001c12357223 */ /* 0x080fe20000000035 */
[C---:B------:R-:W-:Y:S01]  /*27e0*/  FFMA R48, R19.reuse, R28, R48 ;  /* 0x0000001c13307223 */ /* 0x040fe20000000030 */
[----:B------:R-:W-:Y:S01]  /*27f0*/  FFMA R44, R19, R32, R44 ;  /* 0x00000020132c7223 */ /* 0x000fe2000000002c */
[----:B------:R-:W-:Y:S01]  /*2800*/  UISETP.GE.AND UP0, UPT, UR6, UR14, UPT ;  /* 0x0000000e0600728c */ /* 0x000fe2000bf06270 */
[----:B0-----:R-:W-:Y:S01]  /*2810*/  FFMA R19, R25, R4, R38 ;  /* 0x0000000419137223 */ /* 0x001fe20000000026 */
        /* <DEDUP_REMOVED lines=8> */
[-C--:B------:R-:W-:Y:S01]  /*28a0*/  FFMA R49, R6, R21.reuse, R49 ;  /* 0x0000001506317223 */ /* 0x080fe20000000031 */
[C---:B------:R-:W-:Y:S01]  /*28b0*/  FFMA R20, R7.reuse, R21, R20 ;  /* 0x0000001507147223 */ /* 0x040fe20000000014 */
[----:B------:R-:W-:Y:S01]  /*28c0*/  FFMA R48, R7, R29, R48 ;  /* 0x0000001d07307223 */ /* 0x000fe20000000030 */
[-C--:B------:R-:W-:Y:S01]  /*28d0*/  FFMA R51, R4, R33.reuse, R51 ;  /* 0x0000002104337223 */ /* 0x080fe20000000033 */
[-C--:B------:R-:W-:Y:S01]  /*28e0*/  FFMA R16, R5, R33.reuse, R16 ;  /* 0x0000002105107223 */ /* 0x080fe20000000010 */
[-C--:B------:R-:W-:Y:S01]  /*28f0*/  FFMA R17, R6, R33.reuse, R17 ;  /* 0x0000002106117223 */ /* 0x080fe20000000011 */
[----:B------:R-:W-:Y:S01]  /*2900*/  FFMA R44, R7, R33, R44 ;  /* 0x00000021072c7223 */ /* 0x000fe2000000002c */
[----:B-1----:R-:W-:Y:S01]  /*2910*/  FFMA R4, R26, R12, R19 ;  /* 0x0000000c1a047223 */ /* 0x002fe20000000013 */
[-C--:B------:R-:W-:Y:S01]  /*2920*/  FFMA R19, R12, R30.reuse, R39 ;  /* 0x0000001e0c137223 */ /* 0x080fe20000000027 */
[CC--:B------:R-:W-:Y:S01]  /*2930*/  FFMA R18, R13.reuse, R30.reuse, R36 ;  /* 0x0000001e0d127223 */ /* 0x0c0fe20000000024 */
        /* <DEDUP_REMOVED lines=13> */
[-C--:B--2---:R-:W-:Y:S01]  /*2a10*/  FFMA R28, R8, R31.reuse, R19 ;  /* 0x0000001f081c7223 */ /* 0x084fe20000000013 */
[-C--:B------:R-:W-:Y:S01]  /*2a20*/  FFMA R29, R9, R31.reuse, R18 ;  /* 0x0000001f091d7223 */ /* 0x080fe20000000012 */
[----:B------:R-:W-:Y:S01]  /*2a30*/  FFMA R30, R10, R31, R53 ;  /* 0x0000001f0a1e7223 */ /* 0x000fe20000000035 */
[C---:B------:R-:W-:Y:S01]  /*2a40*/  FFMA R4, R27.reuse, R8, R4 ;  /* 0x000000081b047223 */ /* 0x040fe20000000004 */
        /* <DEDUP_REMOVED lines=12> */
[----:B------:R-:W-:-:S02]  /*2b10*/  IADD3 R56, PT, PT, R56, 0x8, RZ ;  /* 0x0000000838387810 */ /* 0x000fc40007ffe0ff */
[----:B------:R-:W-:Y:S02]  /*2b20*/  IADD3 R59, PT, PT, R59, 0x20, RZ ;  /* 0x000000203b3b7810 */ /* 0x000fe40007ffe0ff */
[----:B------:R-:W-:Y:S02]  /*2b30*/  IADD3 R41, PT, PT, R41, 0x8, RZ ;  /* 0x0000000829297810 */ /* 0x000fe40007ffe0ff */
[----:B------:R-:W-:Y:S02]  /*2b40*/  IADD3 R42, PT, PT, R42, 0x8, RZ ;  /* 0x000000082a2a7810 */ /* 0x000fe40007ffe0ff */
[C---:B------:R-:W-:Y:S02]  /*2b50*/  LEA R43, R2.reuse, R43, 0x5 ;  /* 0x0000002b022b7211 */ /* 0x040fe400078e28ff */
[----:B------:R-:W-:Y:S01]  /*2b60*/  LEA R57, R2, R57, 0x5 ;  /* 0x0000003902397211 */ /* 0x000fe200078e28ff */
[----:B------:R-:W-:Y:S01]  /*2b70*/  UIADD3 UR5, UPT, UPT, UR5, 0x20, URZ ;  /* 0x0000002005057890 */ /* 0x000fe2000fffe0ff */
[----:B------:R-:W-:Y:S06]  /*2b80*/  BAR.SYNC.DEFER_BLOCKING 0x0 ;  /* 0x0000000000007b1d */ /* 0x000fec0000010000 */
[----:B------:R-:W-:Y:S05]  /*2b90*/  BRA.U !UP0, `(.L_x_1) ;  /* 0xffffffd508dc7547 */ /* 0x000fea000b83ffff */
.L_x_0:
[----:B------:R-:W1:Y:S01]  /*2ba0*/  S2R R13, SR_CTAID.Y ;  /* 0x00000000000d7919 */ /* 0x000e620000002600 */
[----:B------:R-:W4:Y:S01]  /*2bb0*/  LDC.64 R16, c[0x0][0x390] ;  /* 0x0000e400ff107b82 */ /* 0x000f220000000a00 */
[----:B--2---:R-:W-:Y:S02]  /*2bc0*/  LEA R40, R40, R3, 0x4 ;  /* 0x0000000328287211 */ /* 0x004fe400078e20ff */
[----:B-1----:R-:W-:-:S05]  /*2bd0*/  LEA R3, R13, R0, 0x6 ;  /* 0x000000000d037211 */ /* 0x002fca00078e30ff */
[----:B------:R-:W-:-:S05]  /*2be0*/  IMAD R3, R3, R2, R40 ;  /* 0x0000000203037224 */ /* 0x000fca00078e0228 */
[CC--:B------:R-:W-:Y:S02]  /*2bf0*/  LEA R15, R2.reuse, R3.reuse, 0x5 ;  /* 0x00000003020f7211 */ /* 0x0c0fe400078e28ff */
[C---:B------:R-:W-:Y:S02]  /*2c00*/  LEA R13, R2.reuse, R3, 0x4 ;  /* 0x00000003020d7211 */ /* 0x040fe400078e20ff */
[----:B------:R-:W-:Y:S01]  /*2c10*/  LEA R19, R2, R15, 0x4 ;  /* 0x0000000f02137211 */ /* 0x000fe200078e20ff */
[----:B----4-:R-:W-:-:S04]  /*2c20*/  IMAD.WIDE R2, R3, 0x10, R16 ;  /* 0x0000001003027825 */ /* 0x010fc800078e0210 */
[--C-:B------:R-:W-:Y:S01]  /*2c30*/  IMAD.WIDE R12, R13, 0x10, R16.reuse ;  /* 0x000000100d0c7825 */ /* 0x100fe200078e0210 */
[----:B0-----:R-:W-:Y:S03]  /*2c40*/  STG.E.128 desc[UR12][R2.64], R4 ;  /* 0x0000000402007986 */ /* 0x001fe6000c101d0c */
[--C-:B------:R-:W-:Y:S01]  /*2c50*/  IMAD.WIDE R14, R15, 0x10, R16.reuse ;  /* 0x000000100f0e7825 */ /* 0x100fe200078e0210 */
[----:B------:R-:W-:Y:S03]  /*2c60*/  STG.E.128 desc[UR12][R12.64], R36 ;  /* 0x000000240c007986 */ /* 0x000fe6000c101d0c */
[----:B------:R-:W-:Y:S01]  /*2c70*/  IMAD.WIDE R16, R19, 0x10, R16 ;  /* 0x0000001013107825 */ /* 0x000fe200078e0210 */
[----:B------:R-:W-:Y:S04]  /*2c80*/  STG.E.128 desc[UR12][R14.64], R28 ;  /* 0x0000001c0e007986 */ /* 0x000fe8000c101d0c */
[----:B------:R-:W-:Y:S01]  /*2c90*/  STG.E.128 desc[UR12][R16.64], R8 ;  /* 0x0000000810007986 */ /* 0x000fe2000c101d0c */
[----:B---3--:R-:W-:Y:S05]  /*2ca0*/  EXIT ;  /* 0x000000000000794d */ /* 0x008fea0003800000 */
.L_x_2:
[----:B------:R-:W-:-:S00]  /*2cb0*/  BRA `(.L_x_2) ;  /* 0xfffffffc00fc7947 */ /* 0x000fc0000383ffff */
[----:B------:R-:W-:-:S00]  /*2cc0*/  NOP ;  /* 0x0000000000007918 */ /* 0x000fc00000000000 */
        /* <DEDUP_REMOVED lines=11> */
.L_x_3:


//--------------------- .nv.shared._Z19kernel_matmul_t_optP6float4S0_S0_iii --------------------------
	.section	.nv.shared._Z19kernel_matmul_t_optP6float4S0_S0_iii,"aw",@nobits
	.sectionflags	@""
	.align	16
.nv.shared._Z19kernel_matmul_t_optP6float4S0_S0_iii:
	.zero		17408


//--------------------- .nv.shared.reserved.0     --------------------------
	.section	.nv.shared.reserved.0,"aw",@nobits
	.weak		__nv_reservedSMEM_offset_0_alias
	.size		__nv_reservedSMEM_offset_0_alias, 0, 64
	.other		__nv_reservedSMEM_offset_0_alias,@"STO_CUDA_RESERVED_SHARED STV_DEFAULT"
__nv_reservedSMEM_offset_0_alias:
	.zero		0
	.zero		64


//--------------------- .nv.constant0._Z19kernel_matmul_t_optP6float4S0_S0_iii --------------------------
	.section	.nv.constant0._Z19kernel_matmul_t_optP6float4S0_S0_iii,"a",@progbits
	.sectionflags	@""
	.align	4
.nv.constant0._Z19kernel_matmul_t_optP6float4S0_S0_iii:
	.zero		932


//--------------------- SYMBOLS --------------------------

	.type		.nv.reservedSmem.offset0,@object
	.size		.nv.reservedSmem.offset0,0x4
	.type		.nv.reservedSmem.cap,@object
	.size		.nv.reservedSmem.cap,0x4
